//
// Generated by NVIDIA NVVM Compiler
//
// Compiler Build ID: CL-36424714
// Cuda compilation tools, release 13.0, V13.0.88
// Based on NVVM 20.0.0
//

.version 9.0
.target sm_100
.address_size 64

	// .globl	_Z11eScanGPU_upPjPhi
// _ZZ11eScanGPU_upPjPhiE4temp has been demoted
// _ZZ12eScanGPU_midPjS_E4temp has been demoted
// _ZZ13eScanGPU_downPjS_iE4temp has been demoted

.visible .entry _Z11eScanGPU_upPjPhi(
	.param .u64 .ptr .align 1 _Z11eScanGPU_upPjPhi_param_0,
	.param .u64 .ptr .align 1 _Z11eScanGPU_upPjPhi_param_1,
	.param .u32 _Z11eScanGPU_upPjPhi_param_2
)
{
	.reg .pred 	%p<4>;
	.reg .b32 	%r<48>;
	.reg .b64 	%rd<9>;
	// demoted variable
	.shared .align 4 .b8 _ZZ11eScanGPU_upPjPhiE4temp[8448];
	ld.param.u64 	%rd1, [_Z11eScanGPU_upPjPhi_param_0];
	ld.param.u64 	%rd2, [_Z11eScanGPU_upPjPhi_param_1];
	ld.param.u32 	%r11, [_Z11eScanGPU_upPjPhi_param_2];
	cvta.to.global.u64 	%rd3, %rd2;
	mov.u32 	%r1, %tid.x;
	mov.u32 	%r12, %ctaid.x;
	mov.u32 	%r13, %ntid.x;
	mul.lo.s32 	%r14, %r13, %r12;
	shl.b32 	%r15, %r14, 1;
	add.s32 	%r2, %r15, %r1;
	or.b32  	%r16, %r1, 1024;
	shr.u32 	%r17, %r1, 5;
	shr.u32 	%r18, %r16, 5;
	cvt.s64.s32 	%rd4, %r2;
	add.s64 	%rd5, %rd3, %rd4;
	ld.global.u8 	%r19, [%rd5];
	add.s32 	%r20, %r17, %r1;
	shl.b32 	%r21, %r20, 2;
	mov.u32 	%r22, _ZZ11eScanGPU_upPjPhiE4temp;
	add.s32 	%r3, %r22, %r21;
	st.shared.u32 	[%r3], %r19;
	ld.global.u8 	%r23, [%rd5+1024];
	add.s32 	%r24, %r18, %r1;
	shl.b32 	%r25, %r24, 2;
	add.s32 	%r4, %r22, %r25;
	st.shared.u32 	[%r4+4096], %r23;
	shr.s32 	%r46, %r11, 1;
	setp.lt.s32 	%p1, %r46, 1;
	@%p1 bra 	$L__BB0_5;
	shl.b32 	%r27, %r1, 1;
	or.b32  	%r6, %r27, 1;
	mov.b32 	%r47, 1;
$L__BB0_2:
	bar.sync 	0;
	setp.ge.u32 	%p2, %r1, %r46;
	@%p2 bra 	$L__BB0_4;
	mul.lo.s32 	%r28, %r47, %r6;
	add.s32 	%r29, %r28, -1;
	add.s32 	%r30, %r28, %r47;
	add.s32 	%r31, %r29, %r47;
	shr.s32 	%r32, %r29, 5;
	add.s32 	%r33, %r32, %r28;
	shr.s32 	%r34, %r31, 5;
	add.s32 	%r35, %r34, %r30;
	shl.b32 	%r36, %r33, 2;
	add.s32 	%r38, %r22, %r36;
	ld.shared.u32 	%r39, [%r38+-4];
	shl.b32 	%r40, %r35, 2;
	add.s32 	%r41, %r22, %r40;
	ld.shared.u32 	%r42, [%r41+-4];
	add.s32 	%r43, %r42, %r39;
	st.shared.u32 	[%r41+-4], %r43;
$L__BB0_4:
	shl.b32 	%r47, %r47, 1;
	shr.u32 	%r10, %r46, 1;
	setp.gt.u32 	%p3, %r46, 1;
	mov.u32 	%r46, %r10;
	@%p3 bra 	$L__BB0_2;
$L__BB0_5:
	cvta.to.global.u64 	%rd6, %rd1;
	bar.sync 	0;
	ld.shared.u32 	%r44, [%r3];
	mul.wide.s32 	%rd7, %r2, 4;
	add.s64 	%rd8, %rd6, %rd7;
	st.global.u32 	[%rd8], %r44;
	ld.shared.u32 	%r45, [%r4+4096];
	st.global.u32 	[%rd8+4096], %r45;
	ret;

}
	// .globl	_Z12eScanGPU_midPjS_
.visible .entry _Z12eScanGPU_midPjS_(
	.param .u64 .ptr .align 1 _Z12eScanGPU_midPjS__param_0,
	.param .u64 .ptr .align 1 _Z12eScanGPU_midPjS__param_1
)
{
	.reg .pred 	%p<21>;
	.reg .b32 	%r<306>;
	.reg .b64 	%rd<9>;
	// demoted variable
	.shared .align 4 .b8 _ZZ12eScanGPU_midPjS_E4temp[8448];
	ld.param.u64 	%rd1, [_Z12eScanGPU_midPjS__param_0];
	ld.param.u64 	%rd2, [_Z12eScanGPU_midPjS__param_1];
	cvta.to.global.u64 	%rd3, %rd2;
	mov.u32 	%r1, %tid.x;
	or.b32  	%r9, %r1, 1024;
	shl.b32 	%r2, %r1, 11;
	shr.u32 	%r10, %r1, 5;
	shr.u32 	%r11, %r9, 5;
	mul.wide.u32 	%rd4, %r2, 4;
	add.s64 	%rd5, %rd3, %rd4;
	ld.global.u32 	%r12, [%rd5+8188];
	add.s32 	%r13, %r10, %r1;
	shl.b32 	%r14, %r13, 2;
	mov.u32 	%r15, _ZZ12eScanGPU_midPjS_E4temp;
	add.s32 	%r3, %r15, %r14;
	st.shared.u32 	[%r3], %r12;
	ld.global.u32 	%r16, [%rd5+8396796];
	add.s32 	%r17, %r11, %r1;
	shl.b32 	%r18, %r17, 2;
	add.s32 	%r4, %r15, %r18;
	st.shared.u32 	[%r4+4096], %r16;
	shl.b32 	%r19, %r1, 1;
	or.b32  	%r5, %r19, 1;
	add.s32 	%r6, %r19, 2;
	bar.sync 	0;
	shr.u32 	%r20, %r1, 4;
	add.s32 	%r21, %r20, %r19;
	shr.u32 	%r22, %r19, 5;
	add.s32 	%r23, %r22, %r19;
	shl.b32 	%r24, %r21, 2;
	add.s32 	%r7, %r15, %r24;
	ld.shared.u32 	%r25, [%r7];
	shl.b32 	%r26, %r23, 2;
	add.s32 	%r8, %r15, %r26;
	ld.shared.u32 	%r27, [%r8+4];
	add.s32 	%r28, %r27, %r25;
	st.shared.u32 	[%r8+4], %r28;
	bar.sync 	0;
	setp.gt.u32 	%p1, %r1, 511;
	@%p1 bra 	$L__BB1_2;
	shl.b32 	%r29, %r5, 1;
	add.s32 	%r30, %r29, -1;
	shl.b32 	%r31, %r6, 1;
	shr.u32 	%r32, %r30, 5;
	add.s32 	%r33, %r32, %r29;
	shr.u32 	%r34, %r29, 5;
	add.s32 	%r35, %r34, %r31;
	shl.b32 	%r36, %r33, 2;
	add.s32 	%r38, %r15, %r36;
	ld.shared.u32 	%r39, [%r38+-4];
	shl.b32 	%r40, %r35, 2;
	add.s32 	%r41, %r15, %r40;
	ld.shared.u32 	%r42, [%r41+-4];
	add.s32 	%r43, %r42, %r39;
	st.shared.u32 	[%r41+-4], %r43;
$L__BB1_2:
	bar.sync 	0;
	setp.gt.u32 	%p2, %r1, 255;
	@%p2 bra 	$L__BB1_4;
	shl.b32 	%r44, %r5, 2;
	add.s32 	%r45, %r44, -1;
	shl.b32 	%r46, %r6, 2;
	shr.u32 	%r47, %r45, 5;
	add.s32 	%r48, %r47, %r44;
	shr.u32 	%r49, %r44, 5;
	add.s32 	%r50, %r49, %r46;
	shl.b32 	%r51, %r48, 2;
	add.s32 	%r53, %r15, %r51;
	ld.shared.u32 	%r54, [%r53+-4];
	shl.b32 	%r55, %r50, 2;
	add.s32 	%r56, %r15, %r55;
	ld.shared.u32 	%r57, [%r56+-4];
	add.s32 	%r58, %r57, %r54;
	st.shared.u32 	[%r56+-4], %r58;
$L__BB1_4:
	bar.sync 	0;
	setp.gt.u32 	%p3, %r1, 127;
	@%p3 bra 	$L__BB1_6;
	shl.b32 	%r59, %r5, 3;
	add.s32 	%r60, %r59, -1;
	shl.b32 	%r61, %r6, 3;
	shr.u32 	%r62, %r60, 5;
	add.s32 	%r63, %r62, %r59;
	shr.u32 	%r64, %r59, 5;
	add.s32 	%r65, %r64, %r61;
	shl.b32 	%r66, %r63, 2;
	add.s32 	%r68, %r15, %r66;
	ld.shared.u32 	%r69, [%r68+-4];
	shl.b32 	%r70, %r65, 2;
	add.s32 	%r71, %r15, %r70;
	ld.shared.u32 	%r72, [%r71+-4];
	add.s32 	%r73, %r72, %r69;
	st.shared.u32 	[%r71+-4], %r73;
$L__BB1_6:
	bar.sync 	0;
	setp.gt.u32 	%p4, %r1, 63;
	@%p4 bra 	$L__BB1_8;
	shl.b32 	%r74, %r5, 4;
	add.s32 	%r75, %r74, -1;
	shl.b32 	%r76, %r6, 4;
	shr.u32 	%r77, %r75, 5;
	add.s32 	%r78, %r77, %r74;
	shr.u32 	%r79, %r74, 5;
	add.s32 	%r80, %r79, %r76;
	shl.b32 	%r81, %r78, 2;
	add.s32 	%r83, %r15, %r81;
	ld.shared.u32 	%r84, [%r83+-4];
	shl.b32 	%r85, %r80, 2;
	add.s32 	%r86, %r15, %r85;
	ld.shared.u32 	%r87, [%r86+-4];
	add.s32 	%r88, %r87, %r84;
	st.shared.u32 	[%r86+-4], %r88;
$L__BB1_8:
	bar.sync 	0;
	setp.gt.u32 	%p5, %r1, 31;
	@%p5 bra 	$L__BB1_10;
	shl.b32 	%r89, %r5, 5;
	add.s32 	%r90, %r89, -1;
	shl.b32 	%r91, %r6, 5;
	shr.u32 	%r92, %r90, 5;
	add.s32 	%r93, %r92, %r89;
	add.s32 	%r94, %r5, %r91;
	shl.b32 	%r95, %r93, 2;
	add.s32 	%r97, %r15, %r95;
	ld.shared.u32 	%r98, [%r97+-4];
	shl.b32 	%r99, %r94, 2;
	add.s32 	%r100, %r15, %r99;
	ld.shared.u32 	%r101, [%r100+-4];
	add.s32 	%r102, %r101, %r98;
	st.shared.u32 	[%r100+-4], %r102;
$L__BB1_10:
	bar.sync 	0;
	setp.gt.u32 	%p6, %r1, 15;
	@%p6 bra 	$L__BB1_12;
	shl.b32 	%r103, %r5, 6;
	add.s32 	%r104, %r103, -1;
	shl.b32 	%r105, %r6, 6;
	shr.u32 	%r106, %r104, 5;
	add.s32 	%r107, %r106, %r103;
	shr.u32 	%r108, %r103, 5;
	add.s32 	%r109, %r105, %r108;
	shl.b32 	%r110, %r109, 2;
	shl.b32 	%r111, %r107, 2;
	add.s32 	%r113, %r15, %r111;
	ld.shared.u32 	%r114, [%r113+-4];
	add.s32 	%r115, %r15, %r110;
	ld.shared.u32 	%r116, [%r115];
	add.s32 	%r117, %r116, %r114;
	st.shared.u32 	[%r115], %r117;
$L__BB1_12:
	bar.sync 	0;
	setp.gt.u32 	%p7, %r1, 7;
	@%p7 bra 	$L__BB1_14;
	shl.b32 	%r118, %r5, 7;
	add.s32 	%r119, %r118, -1;
	shl.b32 	%r120, %r6, 7;
	shr.u32 	%r121, %r119, 5;
	add.s32 	%r122, %r121, %r118;
	shr.u32 	%r123, %r118, 5;
	add.s32 	%r124, %r120, %r123;
	shl.b32 	%r125, %r124, 2;
	shl.b32 	%r126, %r122, 2;
	add.s32 	%r128, %r15, %r126;
	ld.shared.u32 	%r129, [%r128+-4];
	add.s32 	%r130, %r15, %r125;
	ld.shared.u32 	%r131, [%r130+8];
	add.s32 	%r132, %r131, %r129;
	st.shared.u32 	[%r130+8], %r132;
$L__BB1_14:
	bar.sync 	0;
	setp.gt.u32 	%p8, %r1, 3;
	@%p8 bra 	$L__BB1_16;
	shl.b32 	%r133, %r5, 8;
	add.s32 	%r134, %r133, -1;
	shl.b32 	%r135, %r6, 8;
	shr.u32 	%r136, %r134, 5;
	add.s32 	%r137, %r136, %r133;
	shr.u32 	%r138, %r133, 5;
	add.s32 	%r139, %r135, %r138;
	shl.b32 	%r140, %r139, 2;
	shl.b32 	%r141, %r137, 2;
	add.s32 	%r143, %r15, %r141;
	ld.shared.u32 	%r144, [%r143+-4];
	add.s32 	%r145, %r15, %r140;
	ld.shared.u32 	%r146, [%r145+24];
	add.s32 	%r147, %r146, %r144;
	st.shared.u32 	[%r145+24], %r147;
$L__BB1_16:
	bar.sync 	0;
	setp.gt.u32 	%p9, %r1, 1;
	@%p9 bra 	$L__BB1_18;
	shl.b32 	%r148, %r5, 9;
	add.s32 	%r149, %r148, -1;
	shl.b32 	%r150, %r6, 9;
	shr.u32 	%r151, %r149, 5;
	add.s32 	%r152, %r151, %r148;
	shr.u32 	%r153, %r148, 5;
	add.s32 	%r154, %r150, %r153;
	shl.b32 	%r155, %r154, 2;
	shl.b32 	%r156, %r152, 2;
	add.s32 	%r158, %r15, %r156;
	ld.shared.u32 	%r159, [%r158+-4];
	add.s32 	%r160, %r15, %r155;
	ld.shared.u32 	%r161, [%r160+56];
	add.s32 	%r162, %r161, %r159;
	st.shared.u32 	[%r160+56], %r162;
$L__BB1_18:
	bar.sync 	0;
	setp.ne.s32 	%p10, %r1, 0;
	@%p10 bra 	$L__BB1_20;
	mov.b32 	%r163, 0;
	st.shared.u32 	[_ZZ12eScanGPU_midPjS_E4temp+8440], %r163;
$L__BB1_20:
	setp.ne.s32 	%p11, %r1, 0;
	bar.sync 	0;
	@%p11 bra 	$L__BB1_22;
	ld.shared.u32 	%r164, [_ZZ12eScanGPU_midPjS_E4temp+4216];
	ld.shared.u32 	%r165, [_ZZ12eScanGPU_midPjS_E4temp+8440];
	st.shared.u32 	[_ZZ12eScanGPU_midPjS_E4temp+4216], %r165;
	add.s32 	%r166, %r165, %r164;
	st.shared.u32 	[_ZZ12eScanGPU_midPjS_E4temp+8440], %r166;
$L__BB1_22:
	setp.gt.u32 	%p12, %r1, 1;
	bar.sync 	0;
	@%p12 bra 	$L__BB1_24;
	shl.b32 	%r167, %r5, 9;
	add.s32 	%r168, %r167, -1;
	shl.b32 	%r169, %r6, 9;
	shr.u32 	%r170, %r168, 5;
	add.s32 	%r171, %r170, %r167;
	shr.u32 	%r172, %r167, 5;
	add.s32 	%r173, %r169, %r172;
	shl.b32 	%r174, %r173, 2;
	shl.b32 	%r175, %r171, 2;
	add.s32 	%r177, %r15, %r175;
	ld.shared.u32 	%r178, [%r177+-4];
	add.s32 	%r179, %r15, %r174;
	ld.shared.u32 	%r180, [%r179+56];
	st.shared.u32 	[%r177+-4], %r180;
	add.s32 	%r181, %r180, %r178;
	st.shared.u32 	[%r179+56], %r181;
$L__BB1_24:
	setp.gt.u32 	%p13, %r1, 3;
	bar.sync 	0;
	@%p13 bra 	$L__BB1_26;
	shl.b32 	%r182, %r5, 8;
	add.s32 	%r183, %r182, -1;
	shl.b32 	%r184, %r6, 8;
	shr.u32 	%r185, %r183, 5;
	add.s32 	%r186, %r185, %r182;
	shr.u32 	%r187, %r182, 5;
	add.s32 	%r188, %r184, %r187;
	shl.b32 	%r189, %r188, 2;
	shl.b32 	%r190, %r186, 2;
	add.s32 	%r192, %r15, %r190;
	ld.shared.u32 	%r193, [%r192+-4];
	add.s32 	%r194, %r15, %r189;
	ld.shared.u32 	%r195, [%r194+24];
	st.shared.u32 	[%r192+-4], %r195;
	add.s32 	%r196, %r195, %r193;
	st.shared.u32 	[%r194+24], %r196;
$L__BB1_26:
	setp.gt.u32 	%p14, %r1, 7;
	bar.sync 	0;
	@%p14 bra 	$L__BB1_28;
	shl.b32 	%r197, %r5, 7;
	add.s32 	%r198, %r197, -1;
	shl.b32 	%r199, %r6, 7;
	shr.u32 	%r200, %r198, 5;
	add.s32 	%r201, %r200, %r197;
	shr.u32 	%r202, %r197, 5;
	add.s32 	%r203, %r199, %r202;
	shl.b32 	%r204, %r203, 2;
	shl.b32 	%r205, %r201, 2;
	add.s32 	%r207, %r15, %r205;
	ld.shared.u32 	%r208, [%r207+-4];
	add.s32 	%r209, %r15, %r204;
	ld.shared.u32 	%r210, [%r209+8];
	st.shared.u32 	[%r207+-4], %r210;
	add.s32 	%r211, %r210, %r208;
	st.shared.u32 	[%r209+8], %r211;
$L__BB1_28:
	setp.gt.u32 	%p15, %r1, 15;
	bar.sync 	0;
	@%p15 bra 	$L__BB1_30;
	shl.b32 	%r212, %r5, 6;
	add.s32 	%r213, %r212, -1;
	shl.b32 	%r214, %r6, 6;
	shr.u32 	%r215, %r213, 5;
	add.s32 	%r216, %r215, %r212;
	shr.u32 	%r217, %r212, 5;
	add.s32 	%r218, %r214, %r217;
	shl.b32 	%r219, %r218, 2;
	shl.b32 	%r220, %r216, 2;
	add.s32 	%r222, %r15, %r220;
	ld.shared.u32 	%r223, [%r222+-4];
	add.s32 	%r224, %r15, %r219;
	ld.shared.u32 	%r225, [%r224];
	st.shared.u32 	[%r222+-4], %r225;
	add.s32 	%r226, %r225, %r223;
	st.shared.u32 	[%r224], %r226;
$L__BB1_30:
	setp.gt.u32 	%p16, %r1, 31;
	bar.sync 	0;
	@%p16 bra 	$L__BB1_32;
	shl.b32 	%r227, %r5, 5;
	add.s32 	%r228, %r227, -1;
	shl.b32 	%r229, %r6, 5;
	shr.u32 	%r230, %r228, 5;
	add.s32 	%r231, %r230, %r227;
	add.s32 	%r232, %r5, %r229;
	shl.b32 	%r233, %r231, 2;
	add.s32 	%r235, %r15, %r233;
	ld.shared.u32 	%r236, [%r235+-4];
	shl.b32 	%r237, %r232, 2;
	add.s32 	%r238, %r15, %r237;
	ld.shared.u32 	%r239, [%r238+-4];
	st.shared.u32 	[%r235+-4], %r239;
	add.s32 	%r240, %r239, %r236;
	st.shared.u32 	[%r238+-4], %r240;
$L__BB1_32:
	setp.gt.u32 	%p17, %r1, 63;
	bar.sync 	0;
	@%p17 bra 	$L__BB1_34;
	shl.b32 	%r241, %r5, 4;
	add.s32 	%r242, %r241, -1;
	shl.b32 	%r243, %r6, 4;
	shr.u32 	%r244, %r242, 5;
	add.s32 	%r245, %r244, %r241;
	shr.u32 	%r246, %r241, 5;
	add.s32 	%r247, %r246, %r243;
	shl.b32 	%r248, %r245, 2;
	add.s32 	%r250, %r15, %r248;
	ld.shared.u32 	%r251, [%r250+-4];
	shl.b32 	%r252, %r247, 2;
	add.s32 	%r253, %r15, %r252;
	ld.shared.u32 	%r254, [%r253+-4];
	st.shared.u32 	[%r250+-4], %r254;
	add.s32 	%r255, %r254, %r251;
	st.shared.u32 	[%r253+-4], %r255;
$L__BB1_34:
	setp.gt.u32 	%p18, %r1, 127;
	bar.sync 	0;
	@%p18 bra 	$L__BB1_36;
	shl.b32 	%r256, %r5, 3;
	add.s32 	%r257, %r256, -1;
	shl.b32 	%r258, %r6, 3;
	shr.u32 	%r259, %r257, 5;
	add.s32 	%r260, %r259, %r256;
	shr.u32 	%r261, %r256, 5;
	add.s32 	%r262, %r261, %r258;
	shl.b32 	%r263, %r260, 2;
	add.s32 	%r265, %r15, %r263;
	ld.shared.u32 	%r266, [%r265+-4];
	shl.b32 	%r267, %r262, 2;
	add.s32 	%r268, %r15, %r267;
	ld.shared.u32 	%r269, [%r268+-4];
	st.shared.u32 	[%r265+-4], %r269;
	add.s32 	%r270, %r269, %r266;
	st.shared.u32 	[%r268+-4], %r270;
$L__BB1_36:
	setp.gt.u32 	%p19, %r1, 255;
	bar.sync 	0;
	@%p19 bra 	$L__BB1_38;
	shl.b32 	%r271, %r5, 2;
	add.s32 	%r272, %r271, -1;
	shl.b32 	%r273, %r6, 2;
	shr.u32 	%r274, %r272, 5;
	add.s32 	%r275, %r274, %r271;
	shr.u32 	%r276, %r271, 5;
	add.s32 	%r277, %r276, %r273;
	shl.b32 	%r278, %r275, 2;
	add.s32 	%r280, %r15, %r278;
	ld.shared.u32 	%r281, [%r280+-4];
	shl.b32 	%r282, %r277, 2;
	add.s32 	%r283, %r15, %r282;
	ld.shared.u32 	%r284, [%r283+-4];
	st.shared.u32 	[%r280+-4], %r284;
	add.s32 	%r285, %r284, %r281;
	st.shared.u32 	[%r283+-4], %r285;
$L__BB1_38:
	setp.gt.u32 	%p20, %r1, 511;
	bar.sync 	0;
	@%p20 bra 	$L__BB1_40;
	shl.b32 	%r286, %r5, 1;
	add.s32 	%r287, %r286, -1;
	shl.b32 	%r288, %r6, 1;
	shr.u32 	%r289, %r287, 5;
	add.s32 	%r290, %r289, %r286;
	shr.u32 	%r291, %r286, 5;
	add.s32 	%r292, %r291, %r288;
	shl.b32 	%r293, %r290, 2;
	add.s32 	%r295, %r15, %r293;
	ld.shared.u32 	%r296, [%r295+-4];
	shl.b32 	%r297, %r292, 2;
	add.s32 	%r298, %r15, %r297;
	ld.shared.u32 	%r299, [%r298+-4];
	st.shared.u32 	[%r295+-4], %r299;
	add.s32 	%r300, %r299, %r296;
	st.shared.u32 	[%r298+-4], %r300;
$L__BB1_40:
	bar.sync 	0;
	ld.shared.u32 	%r301, [%r7];
	ld.shared.u32 	%r302, [%r8+4];
	st.shared.u32 	[%r7], %r302;
	add.s32 	%r303, %r302, %r301;
	st.shared.u32 	[%r8+4], %r303;
	cvta.to.global.u64 	%rd6, %rd1;
	bar.sync 	0;
	ld.shared.u32 	%r304, [%r3];
	add.s64 	%rd8, %rd6, %rd4;
	st.global.u32 	[%rd8+8188], %r304;
	ld.shared.u32 	%r305, [%r4+4096];
	st.global.u32 	[%rd8+8396796], %r305;
	ret;

}
	// .globl	_Z13eScanGPU_downPjS_i
.visible .entry _Z13eScanGPU_downPjS_i(
	.param .u64 .ptr .align 1 _Z13eScanGPU_downPjS_i_param_0,
	.param .u64 .ptr .align 1 _Z13eScanGPU_downPjS_i_param_1,
	.param .u32 _Z13eScanGPU_downPjS_i_param_2
)
{
	.reg .pred 	%p<5>;
	.reg .b32 	%r<57>;
	.reg .b64 	%rd<9>;
	// demoted variable
	.shared .align 4 .b8 _ZZ13eScanGPU_downPjS_iE4temp[8448];
	ld.param.u64 	%rd1, [_Z13eScanGPU_downPjS_i_param_0];
	ld.param.u64 	%rd2, [_Z13eScanGPU_downPjS_i_param_1];
	ld.param.u32 	%r14, [_Z13eScanGPU_downPjS_i_param_2];
	cvta.to.global.u64 	%rd3, %rd2;
	mov.u32 	%r1, %tid.x;
	mov.u32 	%r16, %ctaid.x;
	mov.u32 	%r17, %ntid.x;
	mul.lo.s32 	%r18, %r17, %r16;
	shl.b32 	%r19, %r18, 1;
	add.s32 	%r2, %r19, %r1;
	shr.u32 	%r20, %r14, 31;
	add.s32 	%r21, %r14, %r20;
	shr.s32 	%r22, %r21, 1;
	add.s32 	%r23, %r22, %r1;
	shr.u32 	%r24, %r1, 5;
	shr.s32 	%r25, %r23, 5;
	mul.wide.s32 	%rd4, %r2, 4;
	add.s64 	%rd5, %rd3, %rd4;
	ld.global.u32 	%r26, [%rd5];
	add.s32 	%r27, %r24, %r1;
	shl.b32 	%r28, %r27, 2;
	mov.u32 	%r29, _ZZ13eScanGPU_downPjS_iE4temp;
	add.s32 	%r3, %r29, %r28;
	st.shared.u32 	[%r3], %r26;
	ld.global.u32 	%r30, [%rd5+4096];
	add.s32 	%r31, %r25, %r23;
	shl.b32 	%r32, %r31, 2;
	add.s32 	%r4, %r29, %r32;
	st.shared.u32 	[%r4], %r30;
	mov.b32 	%r53, 1;
	mov.u32 	%r54, %r14;
$L__BB2_1:
	mov.u32 	%r56, %r53;
	shr.s32 	%r54, %r54, 1;
	setp.gt.s32 	%p1, %r54, 0;
	shl.b32 	%r53, %r56, 1;
	@%p1 bra 	$L__BB2_1;
	setp.lt.s32 	%p2, %r14, 2;
	@%p2 bra 	$L__BB2_7;
	shl.b32 	%r34, %r1, 1;
	or.b32  	%r9, %r34, 1;
	mov.b32 	%r55, 1;
$L__BB2_4:
	shr.u32 	%r56, %r56, 1;
	bar.sync 	0;
	setp.ge.u32 	%p3, %r1, %r55;
	@%p3 bra 	$L__BB2_6;
	mul.lo.s32 	%r35, %r56, %r9;
	add.s32 	%r36, %r35, -1;
	add.s32 	%r37, %r35, %r56;
	add.s32 	%r38, %r36, %r56;
	shr.s32 	%r39, %r36, 5;
	add.s32 	%r40, %r39, %r35;
	shr.s32 	%r41, %r38, 5;
	add.s32 	%r42, %r41, %r37;
	shl.b32 	%r43, %r40, 2;
	add.s32 	%r45, %r29, %r43;
	ld.shared.u32 	%r46, [%r45+-4];
	shl.b32 	%r47, %r42, 2;
	add.s32 	%r48, %r29, %r47;
	ld.shared.u32 	%r49, [%r48+-4];
	st.shared.u32 	[%r45+-4], %r49;
	add.s32 	%r50, %r49, %r46;
	st.shared.u32 	[%r48+-4], %r50;
$L__BB2_6:
	shl.b32 	%r55, %r55, 1;
	setp.lt.s32 	%p4, %r55, %r14;
	@%p4 bra 	$L__BB2_4;
$L__BB2_7:
	cvta.to.global.u64 	%rd6, %rd1;
	bar.sync 	0;
	ld.shared.u32 	%r51, [%r3];
	add.s64 	%rd8, %rd6, %rd4;
	st.global.u32 	[%rd8], %r51;
	ld.shared.u32 	%r52, [%r4];
	st.global.u32 	[%rd8+4096], %r52;
	ret;

}


// ===== COMPILED SASS (sm_100) =====

	.target	sm_100

	.elftype	@"ET_EXEC"


//--------------------- .note.nv.tkinfo           --------------------------
	.section	.note.nv.tkinfo,"",@"SHT_NOTE"
	.sectionflags	@"SHF_NOTE_NV_TKINFO"
	.tkinfo
        /*0018*/ 	.word	0x00000002
        /*0030*/ 	.string	""
        /*0030*/ 	.string	"ptxas"
        /*0030*/ 	.string	"Cuda compilation tools, release 13.0, V13.0.88"
        /*0030*/ 	.string	"Build cuda_13.0.r13.0/compiler.36424714_0"
        /*0030*/ 	.string	"-arch sm_100 -m 64 "



//--------------------- .note.nv.cuinfo           --------------------------
	.section	.note.nv.cuinfo,"",@"SHT_NOTE"
	.sectionflags	@"SHF_NOTE_NV_CUINFO"
        /*0018*/ 	.short	0x0002
        /*001a*/ 	.short	0x0064
        /*001c*/ 	.short	0x0082
	.zero		2


//--------------------- .nv.info                  --------------------------
	.section	.nv.info,"",@"SHT_CUDA_INFO"
	.align	4


	//----- nvinfo : EIATTR_REGCOUNT
	.align		4
        /*0000*/ 	.byte	0x04, 0x2f
        /*0002*/ 	.short	(.L_1 - .L_0)
	.align		4
.L_0:
        /*0004*/ 	.word	index@(_Z11eScanGPU_upPjPhi)
        /*0008*/ 	.word	0x00000010


	//----- nvinfo : EIATTR_FRAME_SIZE
	.align		4
.L_1:
        /*000c*/ 	.byte	0x04, 0x11
        /*000e*/ 	.short	(.L_3 - .L_2)
	.align		4
.L_2:
        /*0010*/ 	.word	index@(_Z11eScanGPU_upPjPhi)
        /*0014*/ 	.word	0x00000000


	//----- nvinfo : EIATTR_REGCOUNT
	.align		4
.L_3:
        /*0018*/ 	.byte	0x04, 0x2f
        /*001a*/ 	.short	(.L_5 - .L_4)
	.align		4
.L_4:
        /*001c*/ 	.word	index@(_Z12eScanGPU_midPjS_)
        /*0020*/ 	.word	0x00000012


	//----- nvinfo : EIATTR_FRAME_SIZE
	.align		4
.L_5:
        /*0024*/ 	.byte	0x04, 0x11
        /*0026*/ 	.short	(.L_7 - .L_6)
	.align		4
.L_6:
        /*0028*/ 	.word	index@(_Z12eScanGPU_midPjS_)
        /*002c*/ 	.word	0x00000000


	//----- nvinfo : EIATTR_REGCOUNT
	.align		4
.L_7:
        /*0030*/ 	.byte	0x04, 0x2f
        /*0032*/ 	.short	(.L_9 - .L_8)
	.align		4
.L_8:
        /*0034*/ 	.word	index@(_Z13eScanGPU_downPjS_i)
        /*0038*/ 	.word	0x0000000d


	//----- nvinfo : EIATTR_FRAME_SIZE
	.align		4
.L_9:
        /*003c*/ 	.byte	0x04, 0x11
        /*003e*/ 	.short	(.L_11 - .L_10)
	.align		4
.L_10:
        /*0040*/ 	.word	index@(_Z13eScanGPU_downPjS_i)
        /*0044*/ 	.word	0x00000000


	//----- nvinfo : EIATTR_MIN_STACK_SIZE
	.align		4
.L_11:
        /*0048*/ 	.byte	0x04, 0x12
        /*004a*/ 	.short	(.L_13 - .L_12)
	.align		4
.L_12:
        /*004c*/ 	.word	index@(_Z13eScanGPU_downPjS_i)
        /*0050*/ 	.word	0x00000000


	//----- nvinfo : EIATTR_MIN_STACK_SIZE
	.align		4
.L_13:
        /*0054*/ 	.byte	0x04, 0x12
        /*0056*/ 	.short	(.L_15 - .L_14)
	.align		4
.L_14:
        /*0058*/ 	.word	index@(_Z12eScanGPU_midPjS_)
        /*005c*/ 	.word	0x00000000


	//----- nvinfo : EIATTR_MIN_STACK_SIZE
	.align		4
.L_15:
        /*0060*/ 	.byte	0x04, 0x12
        /*0062*/ 	.short	(.L_17 - .L_16)
	.align		4
.L_16:
        /*0064*/ 	.word	index@(_Z11eScanGPU_upPjPhi)
        /*0068*/ 	.word	0x00000000
.L_17:


//--------------------- .nv.compat                --------------------------
	.section	.nv.compat,"",@"SHT_CUDA_COMPAT_INFO"
	.align	4
        /*0000*/ 	.byte	0x02, 0x09, 0x00, 0x00, 0x02, 0x02, 0x01, 0x00, 0x02, 0x05, 0x05, 0x00, 0x03, 0x07, 0x01, 0x01
        /*0010*/ 	.byte	0x02, 0x03, 0x00, 0x00, 0x02, 0x06, 0x01, 0x00, 0x04, 0x0b, 0x08, 0x00, 0x09, 0x00, 0x00, 0x00
        /*0020*/ 	.byte	0x00, 0x00, 0x00, 0x00


//--------------------- .nv.info._Z13eScanGPU_downPjS_i --------------------------
	.section	.nv.info._Z13eScanGPU_downPjS_i,"",@"SHT_CUDA_INFO"
	.sectionflags	@""
	.align	4


	//----- nvinfo : EIATTR_CUDA_API_VERSION
	.align		4
        /*0000*/ 	.byte	0x04, 0x37
        /*0002*/ 	.short	(.L_19 - .L_18)
.L_18:
        /*0004*/ 	.word	0x00000082


	//----- nvinfo : EIATTR_KPARAM_INFO
	.align		4
.L_19:
        /*0008*/ 	.byte	0x04, 0x17
        /*000a*/ 	.short	(.L_21 - .L_20)
.L_20:
        /*000c*/ 	.word	0x00000000
        /*0010*/ 	.short	0x0002
        /*0012*/ 	.short	0x0010
        /*0014*/ 	.byte	0x00, 0xf0, 0x11, 0x00


	//----- nvinfo : EIATTR_KPARAM_INFO
	.align		4
.L_21:
        /*0018*/ 	.byte	0x04, 0x17
        /*001a*/ 	.short	(.L_23 - .L_22)
.L_22:
        /*001c*/ 	.word	0x00000000
        /*0020*/ 	.short	0x0001
        /*0022*/ 	.short	0x0008
        /*0024*/ 	.byte	0x00, 0xf5, 0x21, 0x00


	//----- nvinfo : EIATTR_KPARAM_INFO
	.align		4
.L_23:
        /*0028*/ 	.byte	0x04, 0x17
        /*002a*/ 	.short	(.L_25 - .L_24)
.L_24:
        /*002c*/ 	.word	0x00000000
        /*0030*/ 	.short	0x0000
        /*0032*/ 	.short	0x0000
        /*0034*/ 	.byte	0x00, 0xf5, 0x21, 0x00


	//----- nvinfo : EIATTR_SPARSE_MMA_MASK
	.align		4
.L_25:
        /*0038*/ 	.byte	0x03, 0x50
        /*003a*/ 	.short	0x0000


	//----- nvinfo : EIATTR_MAXREG_COUNT
	.align		4
        /*003c*/ 	.byte	0x03, 0x1b
        /*003e*/ 	.short	0x00ff


	//----- nvinfo : EIATTR_NUM_BARRIERS
	.align		4
        /*0040*/ 	.byte	0x02, 0x4c
        /*0042*/ 	.byte	0x01
	.zero		1


	//----- nvinfo : EIATTR_MERCURY_ISA_VERSION
	.align		4
        /*0044*/ 	.byte	0x03, 0x5f
        /*0046*/ 	.short	0x0101


	//----- nvinfo : EIATTR_VRC_CTA_INIT_COUNT
	.align		4
        /*0048*/ 	.byte	0x02, 0x4a
	.zero		1
	.zero		1


	//----- nvinfo : EIATTR_EXIT_INSTR_OFFSETS
	.align		4
        /*004c*/ 	.byte	0x04, 0x1c
        /*004e*/ 	.short	(.L_27 - .L_26)


	//   ....[0]....
.L_26:
        /*0050*/ 	.word	0x00000410


	//----- nvinfo : EIATTR_CRS_STACK_SIZE
	.align		4
.L_27:
        /*0054*/ 	.byte	0x04, 0x1e
        /*0056*/ 	.short	(.L_29 - .L_28)
.L_28:
        /*0058*/ 	.word	0x00000000


	//----- nvinfo : EIATTR_CBANK_PARAM_SIZE
	.align		4
.L_29:
        /*005c*/ 	.byte	0x03, 0x19
        /*005e*/ 	.short	0x0014


	//----- nvinfo : EIATTR_PARAM_CBANK
	.align		4
        /*0060*/ 	.byte	0x04, 0x0a
        /*0062*/ 	.short	(.L_31 - .L_30)
	.align		4
.L_30:
        /*0064*/ 	.word	index@(.nv.constant0._Z13eScanGPU_downPjS_i)
        /*0068*/ 	.short	0x0380
        /*006a*/ 	.short	0x0014


	//----- nvinfo : EIATTR_SW_WAR
	.align		4
.L_31:
        /*006c*/ 	.byte	0x04, 0x36
        /*006e*/ 	.short	(.L_33 - .L_32)
.L_32:
        /*0070*/ 	.word	0x00000008
.L_33:


//--------------------- .nv.info._Z12eScanGPU_midPjS_ --------------------------
	.section	.nv.info._Z12eScanGPU_midPjS_,"",@"SHT_CUDA_INFO"
	.sectionflags	@""
	.align	4


	//----- nvinfo : EIATTR_CUDA_API_VERSION
	.align		4
        /*0000*/ 	.byte	0x04, 0x37
        /*0002*/ 	.short	(.L_35 - .L_34)
.L_34:
        /*0004*/ 	.word	0x00000082


	//----- nvinfo : EIATTR_KPARAM_INFO
	.align		4
.L_35:
        /*0008*/ 	.byte	0x04, 0x17
        /*000a*/ 	.short	(.L_37 - .L_36)
.L_36:
        /*000c*/ 	.word	0x00000000
        /*0010*/ 	.short	0x0001
        /*0012*/ 	.short	0x0008
        /*0014*/ 	.byte	0x00, 0xf5, 0x21, 0x00


	//----- nvinfo : EIATTR_KPARAM_INFO
	.align		4
.L_37:
        /*0018*/ 	.byte	0x04, 0x17
        /*001a*/ 	.short	(.L_39 - .L_38)
.L_38:
        /*001c*/ 	.word	0x00000000
        /*0020*/ 	.short	0x0000
        /*0022*/ 	.short	0x0000
        /*0024*/ 	.byte	0x00, 0xf5, 0x21, 0x00


	//----- nvinfo : EIATTR_SPARSE_MMA_MASK
	.align		4
.L_39:
        /*0028*/ 	.byte	0x03, 0x50
        /*002a*/ 	.short	0x0000


	//----- nvinfo : EIATTR_MAXREG_COUNT
	.align		4
        /*002c*/ 	.byte	0x03, 0x1b
        /*002e*/ 	.short	0x00ff


	//----- nvinfo : EIATTR_NUM_BARRIERS
	.align		4
        /*0030*/ 	.byte	0x02, 0x4c
        /*0032*/ 	.byte	0x01
	.zero		1


	//----- nvinfo : EIATTR_MERCURY_ISA_VERSION
	.align		4
        /*0034*/ 	.byte	0x03, 0x5f
        /*0036*/ 	.short	0x0101


	//----- nvinfo : EIATTR_VRC_CTA_INIT_COUNT
	.align		4
        /*0038*/ 	.byte	0x02, 0x4a
	.zero		1
	.zero		1


	//----- nvinfo : EIATTR_EXIT_INSTR_OFFSETS
	.align		4
        /*003c*/ 	.byte	0x04, 0x1c
        /*003e*/ 	.short	(.L_41 - .L_40)


	//   ....[0]....
.L_40:
        /*0040*/ 	.word	0x000015c0


	//----- nvinfo : EIATTR_CRS_STACK_SIZE
	.align		4
.L_41:
        /*0044*/ 	.byte	0x04, 0x1e
        /*0046*/ 	.short	(.L_43 - .L_42)
.L_42:
        /*0048*/ 	.word	0x00000000


	//----- nvinfo : EIATTR_CBANK_PARAM_SIZE
	.align		4
.L_43:
        /*004c*/ 	.byte	0x03, 0x19
        /*004e*/ 	.short	0x0010


	//----- nvinfo : EIATTR_PARAM_CBANK
	.align		4
        /*0050*/ 	.byte	0x04, 0x0a
        /*0052*/ 	.short	(.L_45 - .L_44)
	.align		4
.L_44:
        /*0054*/ 	.word	index@(.nv.constant0._Z12eScanGPU_midPjS_)
        /*0058*/ 	.short	0x0380
        /*005a*/ 	.short	0x0010


	//----- nvinfo : EIATTR_SW_WAR
	.align		4
.L_45:
        /*005c*/ 	.byte	0x04, 0x36
        /*005e*/ 	.short	(.L_47 - .L_46)
.L_46:
        /*0060*/ 	.word	0x00000008
.L_47:


//--------------------- .nv.info._Z11eScanGPU_upPjPhi --------------------------
	.section	.nv.info._Z11eScanGPU_upPjPhi,"",@"SHT_CUDA_INFO"
	.sectionflags	@""
	.align	4


	//----- nvinfo : EIATTR_CUDA_API_VERSION
	.align		4
        /*0000*/ 	.byte	0x04, 0x37
        /*0002*/ 	.short	(.L_49 - .L_48)
.L_48:
        /*0004*/ 	.word	0x00000082


	//----- nvinfo : EIATTR_KPARAM_INFO
	.align		4
.L_49:
        /*0008*/ 	.byte	0x04, 0x17
        /*000a*/ 	.short	(.L_51 - .L_50)
.L_50:
        /*000c*/ 	.word	0x00000000
        /*0010*/ 	.short	0x0002
        /*0012*/ 	.short	0x0010
        /*0014*/ 	.byte	0x00, 0xf0, 0x11, 0x00


	//----- nvinfo : EIATTR_KPARAM_INFO
	.align		4
.L_51:
        /*0018*/ 	.byte	0x04, 0x17
        /*001a*/ 	.short	(.L_53 - .L_52)
.L_52:
        /*001c*/ 	.word	0x00000000
        /*0020*/ 	.short	0x0001
        /*0022*/ 	.short	0x0008
        /*0024*/ 	.byte	0x00, 0xf5, 0x21, 0x00


	//----- nvinfo : EIATTR_KPARAM_INFO
	.align		4
.L_53:
        /*0028*/ 	.byte	0x04, 0x17
        /*002a*/ 	.short	(.L_55 - .L_54)
.L_54:
        /*002c*/ 	.word	0x00000000
        /*0030*/ 	.short	0x0000
        /*0032*/ 	.short	0x0000
        /*0034*/ 	.byte	0x00, 0xf5, 0x21, 0x00


	//----- nvinfo : EIATTR_SPARSE_MMA_MASK
	.align		4
.L_55:
        /*0038*/ 	.byte	0x03, 0x50
        /*003a*/ 	.short	0x0000


	//----- nvinfo : EIATTR_MAXREG_COUNT
	.align		4
        /*003c*/ 	.byte	0x03, 0x1b
        /*003e*/ 	.short	0x00ff


	//----- nvinfo : EIATTR_NUM_BARRIERS
	.align		4
        /*0040*/ 	.byte	0x02, 0x4c
        /*0042*/ 	.byte	0x01
	.zero		1


	//----- nvinfo : EIATTR_MERCURY_ISA_VERSION
	.align		4
        /*0044*/ 	.byte	0x03, 0x5f
        /*0046*/ 	.short	0x0101


	//----- nvinfo : EIATTR_VRC_CTA_INIT_COUNT
	.align		4
        /*0048*/ 	.byte	0x02, 0x4a
	.zero		1
	.zero		1


	//----- nvinfo : EIATTR_EXIT_INSTR_OFFSETS
	.align		4
        /*004c*/ 	.byte	0x04, 0x1c
        /*004e*/ 	.short	(.L_57 - .L_56)


	//   ....[0]....
.L_56:
        /*0050*/ 	.word	0x00000390


	//----- nvinfo : EIATTR_CRS_STACK_SIZE
	.align		4
.L_57:
        /*0054*/ 	.byte	0x04, 0x1e
        /*0056*/ 	.short	(.L_59 - .L_58)
.L_58:
        /*0058*/ 	.word	0x00000000


	//----- nvinfo : EIATTR_CBANK_PARAM_SIZE
	.align		4
.L_59:
        /*005c*/ 	.byte	0x03, 0x19
        /*005e*/ 	.short	0x0014


	//----- nvinfo : EIATTR_PARAM_CBANK
	.align		4
        /*0060*/ 	.byte	0x04, 0x0a
        /*0062*/ 	.short	(.L_61 - .L_60)
	.align		4
.L_60:
        /*0064*/ 	.word	index@(.nv.constant0._Z11eScanGPU_upPjPhi)
        /*0068*/ 	.short	0x0380
        /*006a*/ 	.short	0x0014


	//----- nvinfo : EIATTR_SW_WAR
	.align		4
.L_61:
        /*006c*/ 	.byte	0x04, 0x36
        /*006e*/ 	.short	(.L_63 - .L_62)
.L_62:
        /*0070*/ 	.word	0x00000008
.L_63:


//--------------------- .nv.callgraph             --------------------------
	.section	.nv.callgraph,"",@"SHT_CUDA_CALLGRAPH"
	.align	4
	.sectionentsize	8
	.align		4
        /*0000*/ 	.word	0x00000000
	.align		4
        /*0004*/ 	.word	0xffffffff
	.align		4
        /*0008*/ 	.word	0x00000000
	.align		4
        /*000c*/ 	.word	0xfffffffe
	.align		4
        /*0010*/ 	.word	0x00000000
	.align		4
        /*0014*/ 	.word	0xfffffffd
	.align		4
        /*0018*/ 	.word	0x00000000
	.align		4
        /*001c*/ 	.word	0xfffffffc


//--------------------- .text._Z13eScanGPU_downPjS_i --------------------------
	.section	.text._Z13eScanGPU_downPjS_i,"ax",@progbits
	.align	128
        .global         _Z13eScanGPU_downPjS_i
        .type           _Z13eScanGPU_downPjS_i,@function
        .size           _Z13eScanGPU_downPjS_i,(.L_x_48 - _Z13eScanGPU_downPjS_i)
        .other          _Z13eScanGPU_downPjS_i,@"STO_CUDA_ENTRY STV_DEFAULT"
_Z13eScanGPU_downPjS_i:
.text._Z13eScanGPU_downPjS_i:
[----:B------:R-:W-:Y:S01]  /*0000*/  LDC R1, c[0x0][0x37c] ;  /* 0x0000df00ff017b82 */ /* 0x000fe20000000800 */
[----:B------:R-:W0:Y:S07]  /*0010*/  S2R R9, SR_TID.X ;  /* 0x0000000000097919 */ /* 0x000e2e0000002100 */
[----:B------:R-:W1:Y:S01]  /*0020*/  S2UR UR4, SR_CTAID.X ;  /* 0x00000000000479c3 */ /* 0x000e620000002500 */
[----:B------:R-:W2:Y:S07]  /*0030*/  LDCU.64 UR8, c[0x0][0x358] ;  /* 0x00006b00ff0877ac */ /* 0x000eae0008000a00 */
[----:B------:R-:W1:Y:S08]  /*0040*/  LDC R0, c[0x0][0x360] ;  /* 0x0000d800ff007b82 */ /* 0x000e700000000800 */
[----:B------:R-:W3:Y:S08]  /*0050*/  LDC.64 R2, c[0x0][0x388] ;  /* 0x0000e200ff027b82 */ /* 0x000ef00000000a00 */
[----:B------:R-:W4:Y:S01]  /*0060*/  LDC R8, c[0x0][0x390] ;  /* 0x0000e400ff087b82 */ /* 0x000f220000000800 */
[----:B-1----:R-:W-:-:S04]  /*0070*/  IMAD R0, R0, UR4, RZ ;  /* 0x0000000400007c24 */ /* 0x002fc8000f8e02ff */
[----:B0-----:R-:W-:-:S04]  /*0080*/  IMAD R0, R0, 0x2, R9 ;  /* 0x0000000200007824 */ /* 0x001fc800078e0209 */
[----:B---3--:R-:W-:-:S05]  /*0090*/  IMAD.WIDE R2, R0, 0x4, R2 ;  /* 0x0000000400027825 */ /* 0x008fca00078e0202 */
[----:B--2---:R-:W2:Y:S04]  /*00a0*/  LDG.E R5, desc[UR8][R2.64] ;  /* 0x0000000802057981 */ /* 0x004ea8000c1e1900 */
[----:B------:R-:W3:Y:S01]  /*00b0*/  LDG.E R7, desc[UR8][R2.64+0x1000] ;  /* 0x0010000802077981 */ /* 0x000ee2000c1e1900 */
[----:B------:R-:W0:Y:S01]  /*00c0*/  S2UR UR5, SR_CgaCtaId ;  /* 0x00000000000579c3 */ /* 0x000e220000008800 */
[----:B----4-:R-:W-:Y:S01]  /*00d0*/  LEA.HI R4, R8, R8, RZ, 0x1 ;  /* 0x0000000808047211 */ /* 0x010fe200078f08ff */
[----:B------:R-:W-:Y:S01]  /*00e0*/  UMOV UR4, 0x400 ;  /* 0x0000040000047882 */ /* 0x000fe20000000000 */
[-C--:B------:R-:W-:Y:S01]  /*00f0*/  LEA.HI R6, R9, R9.reuse, RZ, 0x1b ;  /* 0x0000000909067211 */ /* 0x080fe200078fd8ff */
[----:B------:R-:W1:Y:S01]  /*0100*/  LDCU UR7, c[0x0][0x390] ;  /* 0x00007200ff0777ac */ /* 0x000e620008000800 */
[----:B------:R-:W-:-:S04]  /*0110*/  LEA.HI.SX32 R4, R4, R9, 0x1f ;  /* 0x0000000904047211 */ /* 0x000fc800078ffaff */
[----:B------:R-:W-:Y:S01]  /*0120*/  LEA.HI.SX32 R4, R4, R4, 0x1b ;  /* 0x0000000404047211 */ /* 0x000fe200078fdaff */
[----:B0-----:R-:W-:-:S03]  /*0130*/  ULEA UR4, UR5, UR4, 0x18 ;  /* 0x0000000405047291 */ /* 0x001fc6000f8ec0ff */
[----:B------:R-:W-:-:S03]  /*0140*/  UMOV UR5, 0x1 ;  /* 0x0000000100057882 */ /* 0x000fc60000000000 */
[----:B------:R-:W-:Y:S02]  /*0150*/  LEA R6, R6, UR4, 0x2 ;  /* 0x0000000406067c11 */ /* 0x000fe4000f8e10ff */
[----:B------:R-:W-:-:S03]  /*0160*/  LEA R4, R4, UR4, 0x2 ;  /* 0x0000000404047c11 */ /* 0x000fc6000f8e10ff */
[----:B--2---:R0:W-:Y:S04]  /*0170*/  STS [R6], R5 ;  /* 0x0000000506007388 */ /* 0x0041e80000000800 */
[----:B-1-3--:R0:W-:Y:S02]  /*0180*/  STS [R4], R7 ;  /* 0x0000000704007388 */ /* 0x00a1e40000000800 */
.L_x_0:
[----:B------:R-:W-:Y:S01]  /*0190*/  USHF.R.S32.HI UR7, URZ, 0x1, UR7 ;  /* 0x00000001ff077899 */ /* 0x000fe20008011407 */
[----:B------:R-:W-:Y:S01]  /*01a0*/  UMOV UR6, UR5 ;  /* 0x0000000500067c82 */ /* 0x000fe20008000000 */
[----:B------:R-:W-:Y:S02]  /*01b0*/  USHF.L.U32 UR5, UR5, 0x1, URZ ;  /* 0x0000000105057899 */ /* 0x000fe400080006ff */
[----:B------:R-:W-:-:S09]  /*01c0*/  UISETP.GT.AND UP0, UPT, UR7, URZ, UPT ;  /* 0x000000ff0700728c */ /* 0x000fd2000bf04270 */
[----:B------:R-:W-:Y:S05]  /*01d0*/  BRA.U UP0, `(.L_x_0) ;  /* 0xfffffffd00ec7547 */ /* 0x000fea000b83ffff */
[----:B------:R-:W-:-:S13]  /*01e0*/  ISETP.GE.AND P0, PT, R8, 0x2, PT ;  /* 0x000000020800780c */ /* 0x000fda0003f06270 */
[----:B------:R-:W-:Y:S05]  /*01f0*/  @!P0 BRA `(.L_x_1) ;  /* 0x0000000000688947 */ /* 0x000fea0003800000 */
[----:B------:R-:W-:Y:S01]  /*0200*/  LEA R10, R9, 0x1, 0x1 ;  /* 0x00000001090a7811 */ /* 0x000fe200078e08ff */
[----:B------:R-:W-:Y:S01]  /*0210*/  UMOV UR5, UR6 ;  /* 0x0000000600057c82 */ /* 0x000fe20008000000 */
[----:B------:R-:W1:Y:S01]  /*0220*/  LDCU UR7, c[0x0][0x390] ;  /* 0x00007200ff0777ac */ /* 0x000e620008000800 */
[----:B------:R-:W-:-:S05]  /*0230*/  UMOV UR6, 0x1 ;  /* 0x0000000100067882 */ /* 0x000fca0000000000 */
.L_x_4:
[----:B------:R-:W-:Y:S01]  /*0240*/  BAR.SYNC.DEFER_BLOCKING 0x0 ;  /* 0x0000000000007b1d */ /* 0x000fe20000010000 */
[----:B------:R-:W-:Y:S01]  /*0250*/  ISETP.GE.U32.AND P0, PT, R9, UR6, PT ;  /* 0x0000000609007c0c */ /* 0x000fe2000bf06070 */
[----:B------:R-:W-:Y:S02]  /*0260*/  USHF.L.U32 UR6, UR6, 0x1, URZ ;  /* 0x0000000106067899 */ /* 0x000fe400080006ff */
[----:B------:R-:W-:Y:S02]  /*0270*/  USHF.R.U32.HI UR5, URZ, 0x1, UR5 ;  /* 0x00000001ff057899 */ /* 0x000fe40008011605 */
[----:B------:R-:W-:Y:S08]  /*0280*/  BSSY.RECONVERGENT B0, `(.L_x_2) ;  /* 0x000000f000007945 */ /* 0x000ff00003800200 */
[----:B--2---:R-:W-:Y:S05]  /*0290*/  @P0 BRA `(.L_x_3) ;  /* 0x0000000000340947 */ /* 0x004fea0003800000 */
[----:B------:R-:W-:-:S04]  /*02a0*/  IMAD R2, R10, UR5, RZ ;  /* 0x000000050a027c24 */ /* 0x000fc8000f8e02ff */
[C---:B------:R-:W-:Y:S02]  /*02b0*/  VIADD R3, R2.reuse, 0xffffffff ;  /* 0xffffffff02037836 */ /* 0x040fe40000000000 */
[----:B0-----:R-:W-:Y:S02]  /*02c0*/  VIADD R5, R2, UR5 ;  /* 0x0000000502057c36 */ /* 0x001fe40008000000 */
[C---:B------:R-:W-:Y:S01]  /*02d0*/  VIADD R8, R3.reuse, UR5 ;  /* 0x0000000503087c36 */ /* 0x040fe20008000000 */
[----:B------:R-:W-:-:S04]  /*02e0*/  LEA.HI.SX32 R2, R3, R2, 0x1b ;  /* 0x0000000203027211 */ /* 0x000fc800078fdaff */
[----:B------:R-:W-:Y:S02]  /*02f0*/  LEA.HI.SX32 R5, R8, R5, 0x1b ;  /* 0x0000000508057211 */ /* 0x000fe400078fdaff */
[----:B------:R-:W-:Y:S02]  /*0300*/  LEA R2, R2, UR4, 0x2 ;  /* 0x0000000402027c11 */ /* 0x000fe4000f8e10ff */
[----:B------:R-:W-:-:S03]  /*0310*/  LEA R5, R5, UR4, 0x2 ;  /* 0x0000000405057c11 */ /* 0x000fc6000f8e10ff */
[----:B------:R-:W-:Y:S04]  /*0320*/  LDS R3, [R2+-0x4] ;  /* 0xfffffc0002037984 */ /* 0x000fe80000000800 */
[----:B------:R-:W0:Y:S02]  /*0330*/  LDS R7, [R5+-0x4] ;  /* 0xfffffc0005077984 */ /* 0x000e240000000800 */
[----:B0-----:R-:W-:Y:S02]  /*0340*/  IMAD.IADD R8, R3, 0x1, R7 ;  /* 0x0000000103087824 */ /* 0x001fe400078e0207 */
[----:B------:R2:W-:Y:S04]  /*0350*/  STS [R2+-0x4], R7 ;  /* 0xfffffc0702007388 */ /* 0x0005e80000000800 */
[----:B------:R2:W-:Y:S02]  /*0360*/  STS [R5+-0x4], R8 ;  /* 0xfffffc0805007388 */ /* 0x0005e40000000800 */
.L_x_3:
[----:B-1----:R-:W-:Y:S05]  /*0370*/  BSYNC.RECONVERGENT B0 ;  /* 0x0000000000007941 */ /* 0x002fea0003800200 */
.L_x_2:
[----:B------:R-:W-:-:S09]  /*0380*/  UISETP.GE.AND UP0, UPT, UR6, UR7, UPT ;  /* 0x000000070600728c */ /* 0x000fd2000bf06270 */
[----:B------:R-:W-:Y:S05]  /*0390*/  BRA.U !UP0, `(.L_x_4) ;  /* 0xfffffffd08a87547 */ /* 0x000fea000b83ffff */
.L_x_1:
[----:B------:R-:W-:Y:S08]  /*03a0*/  BAR.SYNC.DEFER_BLOCKING 0x0 ;  /* 0x0000000000007b1d */ /* 0x000ff00000010000 */
[----:B--2---:R-:W1:Y:S01]  /*03b0*/  LDC.64 R2, c[0x0][0x380] ;  /* 0x0000e000ff027b82 */ /* 0x004e620000000a00 */
[----:B0-----:R-:W0:Y:S04]  /*03c0*/  LDS R5, [R6] ;  /* 0x0000000006057984 */ /* 0x001e280000000800 */
[----:B------:R-:W2:Y:S01]  /*03d0*/  LDS R7, [R4] ;  /* 0x0000000004077984 */ /* 0x000ea20000000800 */
[----:B-1----:R-:W-:-:S05]  /*03e0*/  IMAD.WIDE R2, R0, 0x4, R2 ;  /* 0x0000000400027825 */ /* 0x002fca00078e0202 */
[----:B0-----:R-:W-:Y:S04]  /*03f0*/  STG.E desc[UR8][R2.64], R5 ;  /* 0x0000000502007986 */ /* 0x001fe8000c101908 */
[----:B--2---:R-:W-:Y:S01]  /*0400*/  STG.E desc[UR8][R2.64+0x1000], R7 ;  /* 0x0010000702007986 */ /* 0x004fe2000c101908 */
[----:B------:R-:W-:Y:S05]  /*0410*/  EXIT ;  /* 0x000000000000794d */ /* 0x000fea0003800000 */
.L_x_5:
[----:B------:R-:W-:-:S00]  /*0420*/  BRA `(.L_x_5) ;  /* 0xfffffffc00fc7947 */ /* 0x000fc0000383ffff */
[----:B------:R-:W-:-:S00]  /*0430*/  NOP ;  /* 0x0000000000007918 */ /* 0x000fc00000000000 */
        /* <DEDUP_REMOVED lines=12> */
.L_x_48:


//--------------------- .text._Z12eScanGPU_midPjS_ --------------------------
	.section	.text._Z12eScanGPU_midPjS_,"ax",@progbits
	.align	128
        .global         _Z12eScanGPU_midPjS_
        .type           _Z12eScanGPU_midPjS_,@function
        .size           _Z12eScanGPU_midPjS_,(.L_x_49 - _Z12eScanGPU_midPjS_)
        .other          _Z12eScanGPU_midPjS_,@"STO_CUDA_ENTRY STV_DEFAULT"
_Z12eScanGPU_midPjS_:
.text._Z12eScanGPU_midPjS_:
[----:B------:R-:W-:Y:S01]  /*0000*/  LDC R1, c[0x0][0x37c] ;  /* 0x0000df00ff017b82 */ /* 0x000fe20000000800 */
[----:B------:R-:W0:Y:S07]  /*0010*/  S2R R2, SR_TID.X ;  /* 0x0000000000027919 */ /* 0x000e2e0000002100 */
[----:B------:R-:W1:Y:S01]  /*0020*/  LDC.64 R4, c[0x0][0x388] ;  /* 0x0000e200ff047b82 */ /* 0x000e620000000a00 */
[----:B------:R-:W2:Y:S01]  /*0030*/  LDCU.64 UR6, c[0x0][0x358] ;  /* 0x00006b00ff0677ac */ /* 0x000ea20008000a00 */
[----:B0-----:R-:W-:-:S04]  /*0040*/  IMAD.SHL.U32 R0, R2, 0x800, RZ ;  /* 0x0000080002007824 */ /* 0x001fc800078e00ff */
[----:B-1----:R-:W-:-:S03]  /*0050*/  IMAD.WIDE.U32 R4, R0, 0x4, R4 ;  /* 0x0000000400047825 */ /* 0x002fc600078e0004 */
[----:B------:R-:W-:Y:S02]  /*0060*/  IADD3 R6, P0, PT, R4, 0x1000000, RZ ;  /* 0x0100000004067810 */ /* 0x000fe40007f1e0ff */
[----:B--2---:R0:W2:Y:S03]  /*0070*/  LDG.E R8, desc[UR6][R4.64+0x1ffc] ;  /* 0x001ffc0604087981 */ /* 0x0040a6000c1e1900 */
[----:B------:R-:W-:-:S06]  /*0080*/  IMAD.X R7, RZ, RZ, R5, P0 ;  /* 0x000000ffff077224 */ /* 0x000fcc00000e0605 */
[----:B------:R1:W3:Y:S01]  /*0090*/  LDG.E R7, desc[UR6][R6.64+-0x7fe004] ;  /* 0x801ffc0606077981 */ /* 0x0002e2000c1e1900 */
[----:B------:R-:W4:Y:S01]  /*00a0*/  S2UR UR5, SR_CgaCtaId ;  /* 0x00000000000579c3 */ /* 0x000f220000008800 */
[----:B------:R-:W-:Y:S01]  /*00b0*/  UMOV UR4, 0x400 ;  /* 0x0000040000047882 */ /* 0x000fe20000000000 */
[C---:B------:R-:W-:Y:S02]  /*00c0*/  LOP3.LUT R3, R2.reuse, 0x400, RZ, 0xfc, !PT ;  /* 0x0000040002037812 */ /* 0x040fe400078efcff */
[-C--:B------:R-:W-:Y:S02]  /*00d0*/  LEA.HI R9, R2, R2.reuse, RZ, 0x1b ;  /* 0x0000000202097211 */ /* 0x080fe400078fd8ff */
[----:B------:R-:W-:Y:S01]  /*00e0*/  LEA.HI R10, R3, R2, RZ, 0x1b ;  /* 0x00000002030a7211 */ /* 0x000fe200078fd8ff */
[----:B----4-:R-:W-:-:S06]  /*00f0*/  ULEA UR4, UR5, UR4, 0x18 ;  /* 0x0000000405047291 */ /* 0x010fcc000f8ec0ff */
[----:B------:R-:W-:Y:S02]  /*0100*/  LEA R3, R9, UR4, 0x2 ;  /* 0x0000000409037c11 */ /* 0x000fe4000f8e10ff */
[----:B0-----:R-:W-:Y:S01]  /*0110*/  LEA R4, R10, UR4, 0x2 ;  /* 0x000000040a047c11 */ /* 0x001fe2000f8e10ff */
[----:B------:R-:W-:-:S05]  /*0120*/  IMAD.SHL.U32 R11, R2, 0x2, RZ ;  /* 0x00000002020b7824 */ /* 0x000fca00078e00ff */
[-C--:B------:R-:W-:Y:S02]  /*0130*/  LEA.HI R9, R2, R11.reuse, RZ, 0x1c ;  /* 0x0000000b02097211 */ /* 0x080fe400078fe0ff */
[----:B------:R-:W-:Y:S02]  /*0140*/  LEA.HI R12, R11, R11, RZ, 0x1b ;  /* 0x0000000b0b0c7211 */ /* 0x000fe400078fd8ff */
[----:B------:R-:W-:Y:S02]  /*0150*/  LEA R5, R9, UR4, 0x2 ;  /* 0x0000000409057c11 */ /* 0x000fe4000f8e10ff */
[----:B-1----:R-:W-:Y:S02]  /*0160*/  LEA R6, R12, UR4, 0x2 ;  /* 0x000000040c067c11 */ /* 0x002fe4000f8e10ff */
[C---:B------:R-:W-:Y:S02]  /*0170*/  ISETP.GT.U32.AND P0, PT, R2.reuse, 0x1ff, PT ;  /* 0x000001ff0200780c */ /* 0x040fe40003f04070 */
[----:B------:R-:W-:-:S02]  /*0180*/  ISETP.GT.U32.AND P6, PT, R2, 0xff, PT ;  /* 0x000000ff0200780c */ /* 0x000fc40003fc4070 */
[C---:B------:R-:W-:Y:S01]  /*0190*/  ISETP.GT.U32.AND P5, PT, R2.reuse, 0x7f, PT ;  /* 0x0000007f0200780c */ /* 0x040fe20003fa4070 */
[----:B------:R-:W-:Y:S01]  /*01a0*/  BSSY.RECONVERGENT B0, `(.L_x_6) ;  /* 0x000001d000007945 */ /* 0x000fe20003800200 */
[C---:B------:R-:W-:Y:S02]  /*01b0*/  ISETP.GT.U32.AND P1, PT, R2.reuse, 0x3f, PT ;  /* 0x0000003f0200780c */ /* 0x040fe40003f24070 */
[C---:B------:R-:W-:Y:S02]  /*01c0*/  ISETP.GT.U32.AND P2, PT, R2.reuse, 0x1f, PT ;  /* 0x0000001f0200780c */ /* 0x040fe40003f44070 */
[C---:B------:R-:W-:Y:S02]  /*01d0*/  ISETP.GT.U32.AND P3, PT, R2.reuse, 0xf, PT ;  /* 0x0000000f0200780c */ /* 0x040fe40003f64070 */
[----:B------:R-:W-:Y:S01]  /*01e0*/  ISETP.GT.U32.AND P4, PT, R2, 0x7, PT ;  /* 0x000000070200780c */ /* 0x000fe20003f84070 */
[----:B--2---:R-:W-:Y:S04]  /*01f0*/  STS [R3], R8 ;  /* 0x0000000803007388 */ /* 0x004fe80000000800 */
[----:B---3--:R0:W-:Y:S01]  /*0200*/  STS [R4+0x1000], R7 ;  /* 0x0010000704007388 */ /* 0x0081e20000000800 */
[----:B------:R-:W-:Y:S06]  /*0210*/  BAR.SYNC.DEFER_BLOCKING 0x0 ;  /* 0x0000000000007b1d */ /* 0x000fec0000010000 */
[----:B------:R-:W-:Y:S04]  /*0220*/  LDS R9, [R5] ;  /* 0x0000000005097984 */ /* 0x000fe80000000800 */
[----:B------:R-:W1:Y:S01]  /*0230*/  LDS R10, [R6+0x4] ;  /* 0x00000400060a7984 */ /* 0x000e620000000800 */
[----:B0-----:R-:W-:Y:S01]  /*0240*/  P2R R7, PR, RZ, 0x40 ;  /* 0x00000040ff077803 */ /* 0x001fe20000000000 */
[C---:B------:R-:W-:Y:S01]  /*0250*/  VIADD R8, R11.reuse, 0x2 ;  /* 0x000000020b087836 */ /* 0x040fe20000000000 */
[----:B------:R-:W-:Y:S01]  /*0260*/  P2R R7, PR, RZ, 0x20 ;  /* 0x00000020ff077803 */ /* 0x000fe20000000000 */
[----:B------:R-:W-:-:S02]  /*0270*/  VIADD R7, R11, 0x1 ;  /* 0x000000010b077836 */ /* 0x000fc40000000000 */
[----:B-1----:R-:W-:-:S05]  /*0280*/  IMAD.IADD R9, R9, 0x1, R10 ;  /* 0x0000000109097824 */ /* 0x002fca00078e020a */
[----:B------:R0:W-:Y:S01]  /*0290*/  STS [R6+0x4], R9 ;  /* 0x0000040906007388 */ /* 0x0001e20000000800 */
[----:B------:R-:W-:Y:S06]  /*02a0*/  BAR.SYNC.DEFER_BLOCKING 0x0 ;  /* 0x0000000000007b1d */ /* 0x000fec0000010000 */
[----:B------:R-:W-:Y:S05]  /*02b0*/  @P0 BRA `(.L_x_7) ;  /* 0x00000000002c0947 */ /* 0x000fea0003800000 */
[----:B0-----:R-:W-:Y:S02]  /*02c0*/  IMAD.SHL.U32 R9, R7, 0x2, RZ ;  /* 0x0000000207097824 */ /* 0x001fe400078e00ff */
[----:B------:R-:W-:Y:S02]  /*02d0*/  IMAD.SHL.U32 R12, R8, 0x2, RZ ;  /* 0x00000002080c7824 */ /* 0x000fe400078e00ff */
[----:B------:R-:W-:-:S03]  /*02e0*/  VIADD R10, R9, 0xffffffff ;  /* 0xffffffff090a7836 */ /* 0x000fc60000000000 */
[----:B------:R-:W-:Y:S02]  /*02f0*/  LEA.HI R12, R9, R12, RZ, 0x1b ;  /* 0x0000000c090c7211 */ /* 0x000fe400078fd8ff */
[----:B------:R-:W-:Y:S02]  /*0300*/  LEA.HI R10, R10, R9, RZ, 0x1b ;  /* 0x000000090a0a7211 */ /* 0x000fe400078fd8ff */
[----:B------:R-:W-:Y:S02]  /*0310*/  LEA R12, R12, UR4, 0x2 ;  /* 0x000000040c0c7c11 */ /* 0x000fe4000f8e10ff */
[----:B------:R-:W-:-:S03]  /*0320*/  LEA R10, R10, UR4, 0x2 ;  /* 0x000000040a0a7c11 */ /* 0x000fc6000f8e10ff */
[----:B------:R-:W-:Y:S04]  /*0330*/  LDS R9, [R12+-0x4] ;  /* 0xfffffc000c097984 */ /* 0x000fe80000000800 */
[----:B------:R-:W0:Y:S02]  /*0340*/  LDS R10, [R10+-0x4] ;  /* 0xfffffc000a0a7984 */ /* 0x000e240000000800 */
[----:B0-----:R-:W-:-:S05]  /*0350*/  IMAD.IADD R9, R10, 0x1, R9 ;  /* 0x000000010a097824 */ /* 0x001fca00078e0209 */
[----:B------:R1:W-:Y:S02]  /*0360*/  STS [R12+-0x4], R9 ;  /* 0xfffffc090c007388 */ /* 0x0003e40000000800 */
.L_x_7:
[----:B------:R-:W-:Y:S05]  /*0370*/  BSYNC.RECONVERGENT B0 ;  /* 0x0000000000007941 */ /* 0x000fea0003800200 */
.L_x_6:
[----:B------:R-:W-:Y:S06]  /*0380*/  BAR.SYNC.DEFER_BLOCKING 0x0 ;  /* 0x0000000000007b1d */ /* 0x000fec0000010000 */
[----:B------:R-:W-:Y:S04]  /*0390*/  BSSY.RECONVERGENT B0, `(.L_x_8) ;  /* 0x000000d000007945 */ /* 0x000fe80003800200 */
[----:B------:R-:W-:Y:S05]  /*03a0*/  @P6 BRA `(.L_x_9) ;  /* 0x00000000002c6947 */ /* 0x000fea0003800000 */
[----:B01----:R-:W-:Y:S02]  /*03b0*/  IMAD.SHL.U32 R9, R7, 0x4, RZ ;  /* 0x0000000407097824 */ /* 0x003fe400078e00ff */
        /* <DEDUP_REMOVED lines=10> */
.L_x_9:
[----:B------:R-:W-:Y:S05]  /*0460*/  BSYNC.RECONVERGENT B0 ;  /* 0x0000000000007941 */ /* 0x000fea0003800200 */
.L_x_8:
[----:B------:R-:W-:Y:S06]  /*0470*/  BAR.SYNC.DEFER_BLOCKING 0x0 ;  /* 0x0000000000007b1d */ /* 0x000fec0000010000 */
[----:B------:R-:W-:Y:S04]  /*0480*/  BSSY.RECONVERGENT B0, `(.L_x_10) ;  /* 0x000000d000007945 */ /* 0x000fe80003800200 */
[----:B------:R-:W-:Y:S05]  /*0490*/  @P5 BRA `(.L_x_11) ;  /* 0x00000000002c5947 */ /* 0x000fea0003800000 */
[----:B012---:R-:W-:Y:S02]  /*04a0*/  IMAD.SHL.U32 R9, R7, 0x8, RZ ;  /* 0x0000000807097824 */ /* 0x007fe400078e00ff */
        /* <DEDUP_REMOVED lines=10> */
.L_x_11:
[----:B------:R-:W-:Y:S05]  /*0550*/  BSYNC.RECONVERGENT B0 ;  /* 0x0000000000007941 */ /* 0x000fea0003800200 */
.L_x_10:
[----:B------:R-:W-:Y:S06]  /*0560*/  BAR.SYNC.DEFER_BLOCKING 0x0 ;  /* 0x0000000000007b1d */ /* 0x000fec0000010000 */
[----:B------:R-:W-:Y:S04]  /*0570*/  BSSY.RECONVERGENT B0, `(.L_x_12) ;  /* 0x000000d000007945 */ /* 0x000fe80003800200 */
[----:B------:R-:W-:Y:S05]  /*0580*/  @P1 BRA `(.L_x_13) ;  /* 0x00000000002c1947 */ /* 0x000fea0003800000 */
[----:B0123--:R-:W-:Y:S02]  /*0590*/  IMAD.SHL.U32 R9, R7, 0x10, RZ ;  /* 0x0000001007097824 */ /* 0x00ffe400078e00ff */
        /* <DEDUP_REMOVED lines=10> */
.L_x_13:
[----:B------:R-:W-:Y:S05]  /*0640*/  BSYNC.RECONVERGENT B0 ;  /* 0x0000000000007941 */ /* 0x000fea0003800200 */
.L_x_12:
[----:B------:R-:W-:Y:S06]  /*0650*/  BAR.SYNC.DEFER_BLOCKING 0x0 ;  /* 0x0000000000007b1d */ /* 0x000fec0000010000 */
[----:B------:R-:W-:Y:S04]  /*0660*/  BSSY.RECONVERGENT B0, `(.L_x_14) ;  /* 0x000000c000007945 */ /* 0x000fe80003800200 */
[----:B------:R-:W-:Y:S05]  /*0670*/  @P2 BRA `(.L_x_15) ;  /* 0x0000000000282947 */ /* 0x000fea0003800000 */
[----:B01234-:R-:W-:Y:S02]  /*0680*/  IMAD.SHL.U32 R9, R7, 0x20, RZ ;  /* 0x0000002007097824 */ /* 0x01ffe400078e00ff */
[----:B------:R-:W-:Y:S02]  /*0690*/  IMAD R11, R8, 0x20, R7 ;  /* 0x00000020080b7824 */ /* 0x000fe400078e0207 */
[----:B------:R-:W-:-:S03]  /*06a0*/  VIADD R10, R9, 0xffffffff ;  /* 0xffffffff090a7836 */ /* 0x000fc60000000000 */
[----:B------:R-:W-:Y:S02]  /*06b0*/  LEA R11, R11, UR4, 0x2 ;  /* 0x000000040b0b7c11 */ /* 0x000fe4000f8e10ff */
[----:B------:R-:W-:-:S03]  /*06c0*/  LEA.HI R10, R10, R9, RZ, 0x1b ;  /* 0x000000090a0a7211 */ /* 0x000fc600078fd8ff */
[----:B------:R-:W-:Y:S01]  /*06d0*/  LDS R9, [R11+-0x4] ;  /* 0xfffffc000b097984 */ /* 0x000fe20000000800 */
[----:B------:R-:W-:-:S06]  /*06e0*/  LEA R10, R10, UR4, 0x2 ;  /* 0x000000040a0a7c11 */ /* 0x000fcc000f8e10ff */
[----:B------:R-:W0:Y:S02]  /*06f0*/  LDS R10, [R10+-0x4] ;  /* 0xfffffc000a0a7984 */ /* 0x000e240000000800 */
[----:B0-----:R-:W-:-:S05]  /*0700*/  IMAD.IADD R12, R10, 0x1, R9 ;  /* 0x000000010a0c7824 */ /* 0x001fca00078e0209 */
[----:B------:R0:W-:Y:S02]  /*0710*/  STS [R11+-0x4], R12 ;  /* 0xfffffc0c0b007388 */ /* 0x0001e40000000800 */
.L_x_15:
[----:B------:R-:W-:Y:S05]  /*0720*/  BSYNC.RECONVERGENT B0 ;  /* 0x0000000000007941 */ /* 0x000fea0003800200 */
.L_x_14:
[----:B------:R-:W-:Y:S06]  /*0730*/  BAR.SYNC.DEFER_BLOCKING 0x0 ;  /* 0x0000000000007b1d */ /* 0x000fec0000010000 */
[----:B------:R-:W-:Y:S04]  /*0740*/  BSSY.RECONVERGENT B0, `(.L_x_16) ;  /* 0x000000d000007945 */ /* 0x000fe80003800200 */
[----:B------:R-:W-:Y:S05]  /*0750*/  @P3 BRA `(.L_x_17) ;  /* 0x00000000002c3947 */ /* 0x000fea0003800000 */
[----:B01234-:R-:W-:-:S04]  /*0760*/  IMAD.SHL.U32 R9, R7, 0x40, RZ ;  /* 0x0000004007097824 */ /* 0x01ffc800078e00ff */
[----:B------:R-:W-:Y:S01]  /*0770*/  VIADD R10, R9, 0xffffffff ;  /* 0xffffffff090a7836 */ /* 0x000fe20000000000 */
[----:B------:R-:W-:-:S04]  /*0780*/  SHF.R.U32.HI R11, RZ, 0x5, R9 ;  /* 0x00000005ff0b7819 */ /* 0x000fc80000011609 */
[----:B------:R-:W-:Y:S01]  /*0790*/  LEA.HI R10, R10, R9, RZ, 0x1b ;  /* 0x000000090a0a7211 */ /* 0x000fe200078fd8ff */
[----:B------:R-:W-:-:S03]  /*07a0*/  IMAD R11, R8, 0x40, R11 ;  /* 0x00000040080b7824 */ /* 0x000fc600078e020b */
[----:B------:R-:W-:Y:S02]  /*07b0*/  LEA R10, R10, UR4, 0x2 ;  /* 0x000000040a0a7c11 */ /* 0x000fe4000f8e10ff */
[----:B------:R-:W-:-:S04]  /*07c0*/  LEA R11, R11, UR4, 0x2 ;  /* 0x000000040b0b7c11 */ /* 0x000fc8000f8e10ff */
[----:B------:R-:W-:Y:S04]  /*07d0*/  LDS R10, [R10+-0x4] ;  /* 0xfffffc000a0a7984 */ /* 0x000fe80000000800 */
[----:B------:R-:W0:Y:S02]  /*07e0*/  LDS R9, [R11] ;  /* 0x000000000b097984 */ /* 0x000e240000000800 */
[----:B0-----:R-:W-:-:S05]  /*07f0*/  IMAD.IADD R12, R10, 0x1, R9 ;  /* 0x000000010a0c7824 */ /* 0x001fca00078e0209 */
[----:B------:R0:W-:Y:S02]  /*0800*/  STS [R11], R12 ;  /* 0x0000000c0b007388 */ /* 0x0001e40000000800 */
.L_x_17:
[----:B------:R-:W-:Y:S05]  /*0810*/  BSYNC.RECONVERGENT B0 ;  /* 0x0000000000007941 */ /* 0x000fea0003800200 */
.L_x_16:
        /* <DEDUP_REMOVED lines=11> */
[----:B------:R-:W0:Y:S02]  /*08d0*/  LDS R9, [R11+0x8] ;  /* 0x000008000b097984 */ /* 0x000e240000000800 */
[----:B0-----:R-:W-:-:S05]  /*08e0*/  IMAD.IADD R12, R10, 0x1, R9 ;  /* 0x000000010a0c7824 */ /* 0x001fca00078e0209 */
[----:B------:R0:W-:Y:S02]  /*08f0*/  STS [R11+0x8], R12 ;  /* 0x0000080c0b007388 */ /* 0x0001e40000000800 */
.L_x_19:
[----:B------:R-:W-:Y:S05]  /*0900*/  BSYNC.RECONVERGENT B0 ;  /* 0x0000000000007941 */ /* 0x000fea0003800200 */
.L_x_18:
[----:B------:R-:W-:Y:S01]  /*0910*/  BAR.SYNC.DEFER_BLOCKING 0x0 ;  /* 0x0000000000007b1d */ /* 0x000fe20000010000 */
[----:B------:R-:W-:-:S05]  /*0920*/  ISETP.GT.U32.AND P5, PT, R2, 0x3, PT ;  /* 0x000000030200780c */ /* 0x000fca0003fa4070 */
[----:B------:R-:W-:Y:S08]  /*0930*/  BSSY.RECONVERGENT B0, `(.L_x_20) ;  /* 0x000000d000007945 */ /* 0x000ff00003800200 */
        /* <DEDUP_REMOVED lines=12> */
.L_x_21:
[----:B------:R-:W-:Y:S05]  /*0a00*/  BSYNC.RECONVERGENT B0 ;  /* 0x0000000000007941 */ /* 0x000fea0003800200 */
.L_x_20:
[----:B------:R-:W-:Y:S01]  /*0a10*/  BAR.SYNC.DEFER_BLOCKING 0x0 ;  /* 0x0000000000007b1d */ /* 0x000fe20000010000 */
[----:B------:R-:W-:-:S04]  /*0a20*/  ISETP.GT.U32.AND P6, PT, R2, 0x1, PT ;  /* 0x000000010200780c */ /* 0x000fc80003fc4070 */
[----:B01234-:R-:W-:Y:S01]  /*0a30*/  P2R R9, PR, RZ, 0x40 ;  /* 0x00000040ff097803 */ /* 0x01ffe20000000000 */
[----:B------:R-:W-:Y:S08]  /*0a40*/  BSSY.RECONVERGENT B0, `(.L_x_22) ;  /* 0x000000d000007945 */ /* 0x000ff00003800200 */
[----:B------:R-:W-:Y:S05]  /*0a50*/  @P6 BRA `(.L_x_23) ;  /* 0x00000000002c6947 */ /* 0x000fea0003800000 */
[----:B------:R-:W-:-:S04]  /*0a60*/  IMAD.SHL.U32 R9, R7, 0x200, RZ ;  /* 0x0000020007097824 */ /* 0x000fc800078e00ff */
        /* <DEDUP_REMOVED lines=10> */
.L_x_23:
[----:B------:R-:W-:Y:S05]  /*0b10*/  BSYNC.RECONVERGENT B0 ;  /* 0x0000000000007941 */ /* 0x000fea0003800200 */
.L_x_22:
[----:B------:R-:W-:Y:S01]  /*0b20*/  BAR.SYNC.DEFER_BLOCKING 0x0 ;  /* 0x0000000000007b1d */ /* 0x000fe20000010000 */
[----:B------:R-:W-:-:S05]  /*0b30*/  ISETP.NE.AND P6, PT, R2, RZ, PT ;  /* 0x000000ff0200720c */ /* 0x000fca0003fc5270 */
[----:B------:R-:W-:Y:S08]  /*0b40*/  BSSY.RECONVERGENT B0, `(.L_x_24) ;  /* 0x0000017000007945 */ /* 0x000ff00003800200 */
[----:B------:R-:W-:Y:S01]  /*0b50*/  @!P6 STS [UR4+0x20f8], RZ ;  /* 0x0020f8ffff00e988 */ /* 0x000fe20008000804 */
[----:B------:R-:W-:Y:S06]  /*0b60*/  BAR.SYNC.DEFER_BLOCKING 0x0 ;  /* 0x0000000000007b1d */ /* 0x000fec0000010000 */
[----:B------:R-:W-:Y:S04]  /*0b70*/  @!P6 LDS R9, [UR4+0x1078] ;  /* 0x00107804ff09e984 */ /* 0x000fe80008000800 */
[----:B------:R-:W1:Y:S02]  /*0b80*/  @!P6 LDS R10, [UR4+0x20f8] ;  /* 0x0020f804ff0ae984 */ /* 0x000e640008000800 */
[----:B-1----:R-:W-:-:S02]  /*0b90*/  @!P6 IMAD.IADD R9, R9, 0x1, R10 ;  /* 0x000000010909e824 */ /* 0x002fc400078e020a */
[----:B------:R1:W-:Y:S04]  /*0ba0*/  @!P6 STS [UR4+0x1078], R10 ;  /* 0x0010780aff00e988 */ /* 0x0003e80008000804 */
[----:B------:R1:W-:Y:S01]  /*0bb0*/  @!P6 STS [UR4+0x20f8], R9 ;  /* 0x0020f809ff00e988 */ /* 0x0003e20008000804 */
[----:B------:R-:W-:Y:S01]  /*0bc0*/  BAR.SYNC.DEFER_BLOCKING 0x0 ;  /* 0x0000000000007b1d */ /* 0x000fe20000010000 */
[----:B------:R-:W-:-:S13]  /*0bd0*/  ISETP.GT.U32.AND P6, PT, R2, 0x1, PT ;  /* 0x000000010200780c */ /* 0x000fda0003fc4070 */
[----:B-1----:R-:W-:Y:S05]  /*0be0*/  @P6 BRA `(.L_x_25) ;  /* 0x0000000000306947 */ /* 0x002fea0003800000 */
[----:B------:R-:W-:-:S04]  /*0bf0*/  IMAD.SHL.U32 R9, R7, 0x200, RZ ;  /* 0x0000020007097824 */ /* 0x000fc800078e00ff */
[----:B------:R-:W-:Y:S01]  /*0c00*/  VIADD R10, R9, 0xffffffff ;  /* 0xffffffff090a7836 */ /* 0x000fe20000000000 */
[----:B0-----:R-:W-:-:S04]  /*0c10*/  SHF.R.U32.HI R11, RZ, 0x5, R9 ;  /* 0x00000005ff0b7819 */ /* 0x001fc80000011609 */
[----:B------:R-:W-:Y:S01]  /*0c20*/  LEA.HI R10, R10, R9, RZ, 0x1b ;  /* 0x000000090a0a7211 */ /* 0x000fe200078fd8ff */
[----:B------:R-:W-:-:S03]  /*0c30*/  IMAD R11, R8, 0x200, R11 ;  /* 0x00000200080b7824 */ /* 0x000fc600078e020b */
[----:B------:R-:W-:Y:S02]  /*0c40*/  LEA R13, R10, UR4, 0x2 ;  /* 0x000000040a0d7c11 */ /* 0x000fe4000f8e10ff */
[----:B------:R-:W-:-:S03]  /*0c50*/  LEA R12, R11, UR4, 0x2 ;  /* 0x000000040b0c7c11 */ /* 0x000fc6000f8e10ff */
[----:B------:R-:W-:Y:S04]  /*0c60*/  LDS R9, [R13+-0x4] ;  /* 0xfffffc000d097984 */ /* 0x000fe80000000800 */
[----:B------:R-:W0:Y:S02]  /*0c70*/  LDS R10, [R12+0x38] ;  /* 0x000038000c0a7984 */ /* 0x000e240000000800 */
[----:B0-----:R-:W-:Y:S02]  /*0c80*/  IMAD.IADD R9, R9, 0x1, R10 ;  /* 0x0000000109097824 */ /* 0x001fe400078e020a */
[----:B------:R1:W-:Y:S04]  /*0c90*/  STS [R13+-0x4], R10 ;  /* 0xfffffc0a0d007388 */ /* 0x0003e80000000800 */
[----:B------:R1:W-:Y:S02]  /*0ca0*/  STS [R12+0x38], R9 ;  /* 0x000038090c007388 */ /* 0x0003e40000000800 */
.L_x_25:
[----:B------:R-:W-:Y:S05]  /*0cb0*/  BSYNC.RECONVERGENT B0 ;  /* 0x0000000000007941 */ /* 0x000fea0003800200 */
.L_x_24:
[----:B------:R-:W-:Y:S06]  /*0cc0*/  BAR.SYNC.DEFER_BLOCKING 0x0 ;  /* 0x0000000000007b1d */ /* 0x000fec0000010000 */
[----:B------:R-:W-:Y:S04]  /*0cd0*/  BSSY.RECONVERGENT B0, `(.L_x_26) ;  /* 0x000000e000007945 */ /* 0x000fe80003800200 */
[----:B------:R-:W-:Y:S05]  /*0ce0*/  @P5 BRA `(.L_x_27) ;  /* 0x0000000000305947 */ /* 0x000fea0003800000 */
[----:B-1----:R-:W-:-:S04]  /*0cf0*/  IMAD.SHL.U32 R9, R7, 0x100, RZ ;  /* 0x0000010007097824 */ /* 0x002fc800078e00ff */
        /* <DEDUP_REMOVED lines=11> */
.L_x_27:
[----:B------:R-:W-:Y:S05]  /*0db0*/  BSYNC.RECONVERGENT B0 ;  /* 0x0000000000007941 */ /* 0x000fea0003800200 */
.L_x_26:
[----:B------:R-:W-:Y:S06]  /*0dc0*/  BAR.SYNC.DEFER_BLOCKING 0x0 ;  /* 0x0000000000007b1d */ /* 0x000fec0000010000 */
[----:B------:R-:W-:Y:S04]  /*0dd0*/  BSSY.RECONVERGENT B0, `(.L_x_28) ;  /* 0x000000e000007945 */ /* 0x000fe80003800200 */
[----:B------:R-:W-:Y:S05]  /*0de0*/  @P4 BRA `(.L_x_29) ;  /* 0x0000000000304947 */ /* 0x000fea0003800000 */
[----:B-12---:R-:W-:-:S04]  /*0df0*/  IMAD.SHL.U32 R9, R7, 0x80, RZ ;  /* 0x0000008007097824 */ /* 0x006fc800078e00ff */
        /* <DEDUP_REMOVED lines=11> */
.L_x_29:
[----:B------:R-:W-:Y:S05]  /*0eb0*/  BSYNC.RECONVERGENT B0 ;  /* 0x0000000000007941 */ /* 0x000fea0003800200 */
.L_x_28:
[----:B------:R-:W-:Y:S06]  /*0ec0*/  BAR.SYNC.DEFER_BLOCKING 0x0 ;  /* 0x0000000000007b1d */ /* 0x000fec0000010000 */
[----:B------:R-:W-:Y:S04]  /*0ed0*/  BSSY.RECONVERGENT B0, `(.L_x_30) ;  /* 0x000000e000007945 */ /* 0x000fe80003800200 */
[----:B------:R-:W-:Y:S05]  /*0ee0*/  @P3 BRA `(.L_x_31) ;  /* 0x0000000000303947 */ /* 0x000fea0003800000 */
[----:B-123--:R-:W-:-:S04]  /*0ef0*/  IMAD.SHL.U32 R9, R7, 0x40, RZ ;  /* 0x0000004007097824 */ /* 0x00efc800078e00ff */
[----:B------:R-:W-:Y:S01]  /*0f00*/  VIADD R10, R9, 0xffffffff ;  /* 0xffffffff090a7836 */ /* 0x000fe20000000000 */
[----:B0-----:R-:W-:-:S04]  /*0f10*/  SHF.R.U32.HI R11, RZ, 0x5, R9 ;  /* 0x00000005ff0b7819 */ /* 0x001fc80000011609 */
[----:B------:R-:W-:Y:S01]  /*0f20*/  LEA.HI R10, R10, R9, RZ, 0x1b ;  /* 0x000000090a0a7211 */ /* 0x000fe200078fd8ff */
[----:B------:R-:W-:-:S03]  /*0f30*/  IMAD R11, R8, 0x40, R11 ;  /* 0x00000040080b7824 */ /* 0x000fc600078e020b */
[----:B------:R-:W-:Y:S02]  /*0f40*/  LEA R13, R10, UR4, 0x2 ;  /* 0x000000040a0d7c11 */ /* 0x000fe4000f8e10ff */
[----:B------:R-:W-:-:S03]  /*0f50*/  LEA R12, R11, UR4, 0x2 ;  /* 0x000000040b0c7c11 */ /* 0x000fc6000f8e10ff */
[----:B------:R-:W-:Y:S04]  /*0f60*/  LDS R9, [R13+-0x4] ;  /* 0xfffffc000d097984 */ /* 0x000fe80000000800 */
[----:B------:R-:W0:Y:S02]  /*0f70*/  LDS R10, [R12] ;  /* 0x000000000c0a7984 */ /* 0x000e240000000800 */
[----:B0-----:R-:W-:Y:S02]  /*0f80*/  IMAD.IADD R9, R9, 0x1, R10 ;  /* 0x0000000109097824 */ /* 0x001fe400078e020a */
[----:B------:R4:W-:Y:S04]  /*0f90*/  STS [R13+-0x4], R10 ;  /* 0xfffffc0a0d007388 */ /* 0x0009e80000000800 */
[----:B------:R4:W-:Y:S02]  /*0fa0*/  STS [R12], R9 ;  /* 0x000000090c007388 */ /* 0x0009e40000000800 */
.L_x_31:
[----:B------:R-:W-:Y:S05]  /*0fb0*/  BSYNC.RECONVERGENT B0 ;  /* 0x0000000000007941 */ /* 0x000fea0003800200 */
.L_x_30:
[----:B------:R-:W-:Y:S06]  /*0fc0*/  BAR.SYNC.DEFER_BLOCKING 0x0 ;  /* 0x0000000000007b1d */ /* 0x000fec0000010000 */
[----:B------:R-:W-:Y:S04]  /*0fd0*/  BSSY.RECONVERGENT B0, `(.L_x_32) ;  /* 0x000000d000007945 */ /* 0x000fe80003800200 */
[----:B------:R-:W-:Y:S05]  /*0fe0*/  @P2 BRA `(.L_x_33) ;  /* 0x00000000002c2947 */ /* 0x000fea0003800000 */
[----:B-1234-:R-:W-:Y:S02]  /*0ff0*/  IMAD.SHL.U32 R9, R7, 0x20, RZ ;  /* 0x0000002007097824 */ /* 0x01efe400078e00ff */
[----:B0-----:R-:W-:Y:S02]  /*1000*/  IMAD R11, R8, 0x20, R7 ;  /* 0x00000020080b7824 */ /* 0x001fe400078e0207 */
[----:B------:R-:W-:-:S03]  /*1010*/  VIADD R10, R9, 0xffffffff ;  /* 0xffffffff090a7836 */ /* 0x000fc60000000000 */
[----:B------:R-:W-:Y:S02]  /*1020*/  LEA R12, R11, UR4, 0x2 ;  /* 0x000000040b0c7c11 */ /* 0x000fe4000f8e10ff */
[----:B------:R-:W-:-:S04]  /*1030*/  LEA.HI R10, R10, R9, RZ, 0x1b ;  /* 0x000000090a0a7211 */ /* 0x000fc800078fd8ff */
[----:B------:R-:W-:Y:S02]  /*1040*/  LEA R11, R10, UR4, 0x2 ;  /* 0x000000040a0b7c11 */ /* 0x000fe4000f8e10ff */
[----:B------:R-:W0:Y:S04]  /*1050*/  LDS R10, [R12+-0x4] ;  /* 0xfffffc000c0a7984 */ /* 0x000e280000000800 */
[----:B------:R-:W1:Y:S04]  /*1060*/  LDS R9, [R11+-0x4] ;  /* 0xfffffc000b097984 */ /* 0x000e680000000800 */
[----:B0-----:R0:W-:Y:S01]  /*1070*/  STS [R11+-0x4], R10 ;  /* 0xfffffc0a0b007388 */ /* 0x0011e20000000800 */
[----:B-1----:R-:W-:-:S05]  /*1080*/  IMAD.IADD R9, R9, 0x1, R10 ;  /* 0x0000000109097824 */ /* 0x002fca00078e020a */
[----:B------:R0:W-:Y:S02]  /*1090*/  STS [R12+-0x4], R9 ;  /* 0xfffffc090c007388 */ /* 0x0001e40000000800 */
.L_x_33:
[----:B------:R-:W-:Y:S05]  /*10a0*/  BSYNC.RECONVERGENT B0 ;  /* 0x0000000000007941 */ /* 0x000fea0003800200 */
.L_x_32:
[----:B------:R-:W-:Y:S06]  /*10b0*/  BAR.SYNC.DEFER_BLOCKING 0x0 ;  /* 0x0000000000007b1d */ /* 0x000fec0000010000 */
[----:B------:R-:W-:Y:S04]  /*10c0*/  BSSY.RECONVERGENT B0, `(.L_x_34) ;  /* 0x000000e000007945 */ /* 0x000fe80003800200 */
[----:B------:R-:W-:Y:S05]  /*10d0*/  @P1 BRA `(.L_x_35) ;  /* 0x0000000000301947 */ /* 0x000fea0003800000 */
[----:B01234-:R-:W-:Y:S02]  /*10e0*/  IMAD.SHL.U32 R9, R7, 0x10, RZ ;  /* 0x0000001007097824 */ /* 0x01ffe400078e00ff */
[----:B------:R-:W-:Y:S02]  /*10f0*/  IMAD.SHL.U32 R12, R8, 0x10, RZ ;  /* 0x00000010080c7824 */ /* 0x000fe400078e00ff */
[----:B------:R-:W-:-:S03]  /*1100*/  VIADD R10, R9, 0xffffffff ;  /* 0xffffffff090a7836 */ /* 0x000fc60000000000 */
[----:B------:R-:W-:Y:S02]  /*1110*/  LEA.HI R12, R9, R12, RZ, 0x1b ;  /* 0x0000000c090c7211 */ /* 0x000fe400078fd8ff */
[----:B------:R-:W-:Y:S02]  /*1120*/  LEA.HI R10, R10, R9, RZ, 0x1b ;  /* 0x000000090a0a7211 */ /* 0x000fe400078fd8ff */
[----:B------:R-:W-:Y:S02]  /*1130*/  LEA R12, R12, UR4, 0x2 ;  /* 0x000000040c0c7c11 */ /* 0x000fe4000f8e10ff */
[----:B------:R-:W-:-:S03]  /*1140*/  LEA R11, R10, UR4, 0x2 ;  /* 0x000000040a0b7c11 */ /* 0x000fc6000f8e10ff */
[----:B------:R-:W0:Y:S04]  /*1150*/  LDS R10, [R12+-0x4] ;  /* 0xfffffc000c0a7984 */ /* 0x000e280000000800 */
[----:B------:R-:W1:Y:S04]  /*1160*/  LDS R9, [R11+-0x4] ;  /* 0xfffffc000b097984 */ /* 0x000e680000000800 */
[----:B0-----:R0:W-:Y:S01]  /*1170*/  STS [R11+-0x4], R10 ;  /* 0xfffffc0a0b007388 */ /* 0x0011e20000000800 */
[----:B-1----:R-:W-:-:S05]  /*1180*/  IMAD.IADD R9, R9, 0x1, R10 ;  /* 0x0000000109097824 */ /* 0x002fca00078e020a */
[----:B------:R0:W-:Y:S02]  /*1190*/  STS [R12+-0x4], R9 ;  /* 0xfffffc090c007388 */ /* 0x0001e40000000800 */
.L_x_35:
[----:B------:R-:W-:Y:S05]  /*11a0*/  BSYNC.RECONVERGENT B0 ;  /* 0x0000000000007941 */ /* 0x000fea0003800200 */
.L_x_34:
[----:B------:R-:W-:Y:S01]  /*11b0*/  BAR.SYNC.DEFER_BLOCKING 0x0 ;  /* 0x0000000000007b1d */ /* 0x000fe20000010000 */
[----:B------:R-:W-:-:S05]  /*11c0*/  ISETP.GT.U32.AND P1, PT, R2, 0x7f, PT ;  /* 0x0000007f0200780c */ /* 0x000fca0003f24070 */
[----:B------:R-:W-:Y:S08]  /*11d0*/  BSSY.RECONVERGENT B0, `(.L_x_36) ;  /* 0x000000e000007945 */ /* 0x000ff00003800200 */
        /* <DEDUP_REMOVED lines=13> */
.L_x_37:
[----:B------:R-:W-:Y:S05]  /*12b0*/  BSYNC.RECONVERGENT B0 ;  /* 0x0000000000007941 */ /* 0x000fea0003800200 */
.L_x_36:
[----:B------:R-:W-:Y:S01]  /*12c0*/  BAR.SYNC.DEFER_BLOCKING 0x0 ;  /* 0x0000000000007b1d */ /* 0x000fe20000010000 */
[----:B------:R-:W-:-:S05]  /*12d0*/  ISETP.GT.U32.AND P1, PT, R2, 0xff, PT ;  /* 0x000000ff0200780c */ /* 0x000fca0003f24070 */
[----:B------:R-:W-:Y:S08]  /*12e0*/  BSSY.RECONVERGENT B0, `(.L_x_38) ;  /* 0x000000e000007945 */ /* 0x000ff00003800200 */
[----:B------:R-:W-:Y:S05]  /*12f0*/  @P1 BRA `(.L_x_39) ;  /* 0x0000000000301947 */ /* 0x000fea0003800000 */
[----:B------:R-:W-:Y:S02]  /*1300*/  IMAD.SHL.U32 R2, R7, 0x4, RZ ;  /* 0x0000000407027824 */ /* 0x000fe400078e00ff */
[----:B0-----:R-:W-:Y:S02]  /*1310*/  IMAD.SHL.U32 R11, R8, 0x4, RZ ;  /* 0x00000004080b7824 */ /* 0x001fe400078e00ff */
[----:B-1234-:R-:W-:-:S03]  /*1320*/  VIADD R9, R2, 0xffffffff ;  /* 0xffffffff02097836 */ /* 0x01efc60000000000 */
        /* <DEDUP_REMOVED lines=9> */
.L_x_39:
[----:B------:R-:W-:Y:S05]  /*13c0*/  BSYNC.RECONVERGENT B0 ;  /* 0x0000000000007941 */ /* 0x000fea0003800200 */
.L_x_38:
[----:B------:R-:W-:Y:S06]  /*13d0*/  BAR.SYNC.DEFER_BLOCKING 0x0 ;  /* 0x0000000000007b1d */ /* 0x000fec0000010000 */
[----:B------:R-:W-:Y:S04]  /*13e0*/  BSSY.RECONVERGENT B0, `(.L_x_40) ;  /* 0x000000e000007945 */ /* 0x000fe80003800200 */
[----:B------:R-:W-:Y:S05]  /*13f0*/  @P0 BRA `(.L_x_41) ;  /* 0x0000000000300947 */ /* 0x000fea0003800000 */
[----:B------:R-:W-:Y:S02]  /*1400*/  IMAD.SHL.U32 R7, R7, 0x2, RZ ;  /* 0x0000000207077824 */ /* 0x000fe400078e00ff */
[----:B------:R-:W-:Y:S02]  /*1410*/  IMAD.SHL.U32 R8, R8, 0x2, RZ ;  /* 0x0000000208087824 */ /* 0x000fe400078e00ff */
[----:B0-----:R-:W-:-:S03]  /*1420*/  VIADD R2, R7, 0xffffffff ;  /* 0xffffffff07027836 */ /* 0x001fc60000000000 */
[----:B------:R-:W-:Y:S02]  /*1430*/  LEA.HI R8, R7, R8, RZ, 0x1b ;  /* 0x0000000807087211 */ /* 0x000fe400078fd8ff */
[----:B------:R-:W-:Y:S02]  /*1440*/  LEA.HI R2, R2, R7, RZ, 0x1b ;  /* 0x0000000702027211 */ /* 0x000fe400078fd8ff */
[----:B-1234-:R-:W-:Y:S02]  /*1450*/  LEA R9, R8, UR4, 0x2 ;  /* 0x0000000408097c11 */ /* 0x01efe4000f8e10ff */
[----:B------:R-:W-:-:S03]  /*1460*/  LEA R8, R2, UR4, 0x2 ;  /* 0x0000000402087c11 */ /* 0x000fc6000f8e10ff */
[----:B------:R-:W0:Y:S04]  /*1470*/  LDS R7, [R9+-0x4] ;  /* 0xfffffc0009077984 */ /* 0x000e280000000800 */
[----:B------:R-:W1:Y:S04]  /*1480*/  LDS R2, [R8+-0x4] ;  /* 0xfffffc0008027984 */ /* 0x000e680000000800 */
[----:B0-----:R0:W-:Y:S01]  /*1490*/  STS [R8+-0x4], R7 ;  /* 0xfffffc0708007388 */ /* 0x0011e20000000800 */
[----:B-1----:R-:W-:-:S05]  /*14a0*/  IMAD.IADD R2, R2, 0x1, R7 ;  /* 0x0000000102027824 */ /* 0x002fca00078e0207 */
[----:B------:R0:W-:Y:S02]  /*14b0*/  STS [R9+-0x4], R2 ;  /* 0xfffffc0209007388 */ /* 0x0001e40000000800 */
.L_x_41:
[----:B------:R-:W-:Y:S05]  /*14c0*/  BSYNC.RECONVERGENT B0 ;  /* 0x0000000000007941 */ /* 0x000fea0003800200 */
.L_x_40:
[----:B------:R-:W-:Y:S08]  /*14d0*/  BAR.SYNC.DEFER_BLOCKING 0x0 ;  /* 0x0000000000007b1d */ /* 0x000ff00000010000 */
[----:B01234-:R-:W0:Y:S01]  /*14e0*/  LDC.64 R8, c[0x0][0x380] ;  /* 0x0000e000ff087b82 */ /* 0x01fe220000000a00 */
[----:B------:R-:W-:Y:S04]  /*14f0*/  LDS R2, [R5] ;  /* 0x0000000005027984 */ /* 0x000fe80000000800 */
[----:B------:R-:W1:Y:S01]  /*1500*/  LDS R7, [R6+0x4] ;  /* 0x0000040006077984 */ /* 0x000e620000000800 */
[----:B0-----:R-:W-:-:S03]  /*1510*/  IMAD.WIDE.U32 R8, R0, 0x4, R8 ;  /* 0x0000000400087825 */ /* 0x001fc600078e0008 */
[----:B------:R-:W-:-:S05]  /*1520*/  IADD3 R10, P0, PT, R8, 0x1000000, RZ ;  /* 0x01000000080a7810 */ /* 0x000fca0007f1e0ff */
[----:B------:R-:W-:Y:S02]  /*1530*/  IMAD.X R11, RZ, RZ, R9, P0 ;  /* 0x000000ffff0b7224 */ /* 0x000fe400000e0609 */
[----:B-1----:R-:W-:Y:S01]  /*1540*/  IMAD.IADD R13, R2, 0x1, R7 ;  /* 0x00000001020d7824 */ /* 0x002fe200078e0207 */
[----:B------:R-:W-:Y:S04]  /*1550*/  STS [R5], R7 ;  /* 0x0000000705007388 */ /* 0x000fe80000000800 */
[----:B------:R-:W-:Y:S01]  /*1560*/  STS [R6+0x4], R13 ;  /* 0x0000040d06007388 */ /* 0x000fe20000000800 */
[----:B------:R-:W-:Y:S06]  /*1570*/  BAR.SYNC.DEFER_BLOCKING 0x0 ;  /* 0x0000000000007b1d */ /* 0x000fec0000010000 */
[----:B------:R-:W0:Y:S04]  /*1580*/  LDS R3, [R3] ;  /* 0x0000000003037984 */ /* 0x000e280000000800 */
[----:B------:R-:W1:Y:S04]  /*1590*/  LDS R15, [R4+0x1000] ;  /* 0x00100000040f7984 */ /* 0x000e680000000800 */
[----:B0-----:R-:W-:Y:S04]  /*15a0*/  STG.E desc[UR6][R8.64+0x1ffc], R3 ;  /* 0x001ffc0308007986 */ /* 0x001fe8000c101906 */
[----:B-1----:R-:W-:Y:S01]  /*15b0*/  STG.E desc[UR6][R10.64+-0x7fe004], R15 ;  /* 0x801ffc0f0a007986 */ /* 0x002fe2000c101906 */
[----:B------:R-:W-:Y:S05]  /*15c0*/  EXIT ;  /* 0x000000000000794d */ /* 0x000fea0003800000 */
.L_x_42:
        /* <DEDUP_REMOVED lines=11> */
.L_x_49:


//--------------------- .text._Z11eScanGPU_upPjPhi --------------------------
	.section	.text._Z11eScanGPU_upPjPhi,"ax",@progbits
	.align	128
        .global         _Z11eScanGPU_upPjPhi
        .type           _Z11eScanGPU_upPjPhi,@function
        .size           _Z11eScanGPU_upPjPhi,(.L_x_50 - _Z11eScanGPU_upPjPhi)
        .other          _Z11eScanGPU_upPjPhi,@"STO_CUDA_ENTRY STV_DEFAULT"
_Z11eScanGPU_upPjPhi:
.text._Z11eScanGPU_upPjPhi:
[----:B------:R-:W-:Y:S01]  /*0000*/  LDC R1, c[0x0][0x37c] ;  /* 0x0000df00ff017b82 */ /* 0x000fe20000000800 */
[----:B------:R-:W0:Y:S07]  /*0010*/  S2R R13, SR_TID.X ;  /* 0x00000000000d7919 */ /* 0x000e2e0000002100 */
[----:B------:R-:W1:Y:S01]  /*0020*/  S2UR UR4, SR_CTAID.X ;  /* 0x00000000000479c3 */ /* 0x000e620000002500 */
[----:B------:R-:W2:Y:S01]  /*0030*/  LDCU.64 UR6, c[0x0][0x388] ;  /* 0x00007100ff0677ac */ /* 0x000ea20008000a00 */
[----:B------:R-:W3:Y:S06]  /*0040*/  LDCU.64 UR8, c[0x0][0x358] ;  /* 0x00006b00ff0877ac */ /* 0x000eec0008000a00 */
[----:B------:R-:W1:Y:S02]  /*0050*/  LDC R0, c[0x0][0x360] ;  /* 0x0000d800ff007b82 */ /* 0x000e640000000800 */
[----:B-1----:R-:W-:-:S04]  /*0060*/  IMAD R0, R0, UR4, RZ ;  /* 0x0000000400007c24 */ /* 0x002fc8000f8e02ff */
[----:B0-----:R-:W-:-:S05]  /*0070*/  IMAD R5, R0, 0x2, R13 ;  /* 0x0000000200057824 */ /* 0x001fca00078e020d */
[----:B--2---:R-:W-:-:S04]  /*0080*/  IADD3 R2, P0, PT, R5, UR6, RZ ;  /* 0x0000000605027c10 */ /* 0x004fc8000ff1e0ff */
[----:B------:R-:W-:-:S05]  /*0090*/  LEA.HI.X.SX32 R3, R5, UR7, 0x1, P0 ;  /* 0x0000000705037c11 */ /* 0x000fca00080f0eff */
[----:B---3--:R-:W2:Y:S04]  /*00a0*/  LDG.E.U8 R4, desc[UR8][R2.64] ;  /* 0x0000000802047981 */ /* 0x008ea8000c1e1100 */
[----:B------:R-:W3:Y:S01]  /*00b0*/  LDG.E.U8 R8, desc[UR8][R2.64+0x400] ;  /* 0x0004000802087981 */ /* 0x000ee2000c1e1100 */
[----:B------:R-:W0:Y:S01]  /*00c0*/  S2UR UR5, SR_CgaCtaId ;  /* 0x00000000000579c3 */ /* 0x000e220000008800 */
[----:B------:R-:W-:Y:S01]  /*00d0*/  UMOV UR4, 0x400 ;  /* 0x0000040000047882 */ /* 0x000fe20000000000 */
[C---:B------:R-:W-:Y:S02]  /*00e0*/  LOP3.LUT R0, R13.reuse, 0x400, RZ, 0xfc, !PT ;  /* 0x000004000d007812 */ /* 0x040fe400078efcff */
[-C--:B------:R-:W-:Y:S02]  /*00f0*/  LEA.HI R6, R13, R13.reuse, RZ, 0x1b ;  /* 0x0000000d0d067211 */ /* 0x080fe400078fd8ff */
[----:B------:R-:W-:Y:S01]  /*0100*/  LEA.HI R0, R0, R13, RZ, 0x1b ;  /* 0x0000000d00007211 */ /* 0x000fe200078fd8ff */
[----:B0-----:R-:W-:Y:S01]  /*0110*/  ULEA UR4, UR5, UR4, 0x18 ;  /* 0x0000000405047291 */ /* 0x001fe2000f8ec0ff */
[----:B------:R-:W0:Y:S05]  /*0120*/  LDCU UR5, c[0x0][0x390] ;  /* 0x00007200ff0577ac */ /* 0x000e2a0008000800 */
[----:B------:R-:W-:-:S02]  /*0130*/  LEA R7, R6, UR4, 0x2 ;  /* 0x0000000406077c11 */ /* 0x000fc4000f8e10ff */
[----:B------:R-:W-:Y:S01]  /*0140*/  LEA R9, R0, UR4, 0x2 ;  /* 0x0000000400097c11 */ /* 0x000fe2000f8e10ff */
[----:B0-----:R-:W-:-:S04]  /*0150*/  USHF.R.S32.HI UR5, URZ, 0x1, UR5 ;  /* 0x00000001ff057899 */ /* 0x001fc80008011405 */
[----:B------:R-:W-:Y:S01]  /*0160*/  UISETP.GE.AND UP0, UPT, UR5, 0x1, UPT ;  /* 0x000000010500788c */ /* 0x000fe2000bf06270 */
[----:B--2---:R0:W-:Y:S04]  /*0170*/  STS [R7], R4 ;  /* 0x0000000407007388 */ /* 0x0041e80000000800 */
[----:B---3--:R0:W-:Y:S04]  /*0180*/  STS [R9+0x1000], R8 ;  /* 0x0010000809007388 */ /* 0x0081e80000000800 */
[----:B------:R-:W-:Y:S05]  /*0190*/  BRA.U !UP0, `(.L_x_43) ;  /* 0x0000000108607547 */ /* 0x000fea000b800000 */
[----:B0-----:R-:W-:Y:S01]  /*01a0*/  LEA R4, R13, 0x1, 0x1 ;  /* 0x000000010d047811 */ /* 0x001fe200078e08ff */
[----:B------:R-:W-:-:S06]  /*01b0*/  UMOV UR7, 0x1 ;  /* 0x0000000100077882 */ /* 0x000fcc0000000000 */
.L_x_46:
[----:B------:R-:W-:Y:S01]  /*01c0*/  BAR.SYNC.DEFER_BLOCKING 0x0 ;  /* 0x0000000000007b1d */ /* 0x000fe20000010000 */
[----:B------:R-:W-:-:S05]  /*01d0*/  ISETP.GE.U32.AND P0, PT, R13, UR5, PT ;  /* 0x000000050d007c0c */ /* 0x000fca000bf06070 */
[----:B------:R-:W-:Y:S08]  /*01e0*/  BSSY.RECONVERGENT B0, `(.L_x_44) ;  /* 0x000000e000007945 */ /* 0x000ff00003800200 */
[----:B0-----:R-:W-:Y:S05]  /*01f0*/  @P0 BRA `(.L_x_45) ;  /* 0x0000000000300947 */ /* 0x001fea0003800000 */
[----:B------:R-:W-:-:S04]  /*0200*/  IMAD R0, R4, UR7, RZ ;  /* 0x0000000704007c24 */ /* 0x000fc8000f8e02ff */
[C---:B------:R-:W-:Y:S02]  /*0210*/  VIADD R3, R0.reuse, 0xffffffff ;  /* 0xffffffff00037836 */ /* 0x040fe40000000000 */
[----:B------:R-:W-:Y:S02]  /*0220*/  VIADD R2, R0, UR7 ;  /* 0x0000000700027c36 */ /* 0x000fe40008000000 */
[C---:B------:R-:W-:Y:S01]  /*0230*/  VIADD R11, R3.reuse, UR7 ;  /* 0x00000007030b7c36 */ /* 0x040fe20008000000 */
[----:B------:R-:W-:-:S04]  /*0240*/  LEA.HI.SX32 R0, R3, R0, 0x1b ;  /* 0x0000000003007211 */ /* 0x000fc800078fdaff */
[----:B------:R-:W-:Y:S02]  /*0250*/  LEA.HI.SX32 R2, R11, R2, 0x1b ;  /* 0x000000020b027211 */ /* 0x000fe400078fdaff */
[----:B------:R-:W-:Y:S02]  /*0260*/  LEA R0, R0, UR4, 0x2 ;  /* 0x0000000400007c11 */ /* 0x000fe4000f8e10ff */
[----:B------:R-:W-:-:S04]  /*0270*/  LEA R2, R2, UR4, 0x2 ;  /* 0x0000000402027c11 */ /* 0x000fc8000f8e10ff */
[----:B------:R-:W-:Y:S04]  /*0280*/  LDS R0, [R0+-0x4] ;  /* 0xfffffc0000007984 */ /* 0x000fe80000000800 */
[----:B------:R-:W0:Y:S02]  /*0290*/  LDS R3, [R2+-0x4] ;  /* 0xfffffc0002037984 */ /* 0x000e240000000800 */
[----:B0-----:R-:W-:-:S05]  /*02a0*/  IMAD.IADD R3, R0, 0x1, R3 ;  /* 0x0000000100037824 */ /* 0x001fca00078e0203 */
[----:B------:R0:W-:Y:S02]  /*02b0*/  STS [R2+-0x4], R3 ;  /* 0xfffffc0302007388 */ /* 0x0001e40000000800 */
.L_x_45:
[----:B------:R-:W-:Y:S05]  /*02c0*/  BSYNC.RECONVERGENT B0 ;  /* 0x0000000000007941 */ /* 0x000fea0003800200 */
.L_x_44:
[----:B------:R-:W-:Y:S02]  /*02d0*/  UISETP.GT.U32.AND UP0, UPT, UR5, 0x1, UPT ;  /* 0x000000010500788c */ /* 0x000fe4000bf04070 */
[----:B------:R-:W-:Y:S02]  /*02e0*/  USHF.R.U32.HI UR6, URZ, 0x1, UR5 ;  /* 0x00000001ff067899 */ /* 0x000fe40008011605 */
[----:B------:R-:W-:-:S05]  /*02f0*/  USHF.L.U32 UR7, UR7, 0x1, URZ ;  /* 0x0000000107077899 */ /* 0x000fca00080006ff */
[----:B------:R-:W-:Y:S01]  /*0300*/  UMOV UR5, UR6 ;  /* 0x0000000600057c82 */ /* 0x000fe20008000000 */
[----:B------:R-:W-:Y:S06]  /*0310*/  BRA.U UP0, `(.L_x_46) ;  /* 0xfffffffd00a87547 */ /* 0x000fec000b83ffff */
.L_x_43:
[----:B------:R-:W-:Y:S08]  /*0320*/  BAR.SYNC.DEFER_BLOCKING 0x0 ;  /* 0x0000000000007b1d */ /* 0x000ff00000010000 */
[----:B0-----:R-:W0:Y:S01]  /*0330*/  LDC.64 R2, c[0x0][0x380] ;  /* 0x0000e000ff027b82 */ /* 0x001e220000000a00 */
[----:B------:R-:W1:Y:S04]  /*0340*/  LDS R7, [R7] ;  /* 0x0000000007077984 */ /* 0x000e680000000800 */
[----:B------:R-:W2:Y:S01]  /*0350*/  LDS R9, [R9+0x1000] ;  /* 0x0010000009097984 */ /* 0x000ea20000000800 */
[----:B0-----:R-:W-:-:S05]  /*0360*/  IMAD.WIDE R2, R5, 0x4, R2 ;  /* 0x0000000405027825 */ /* 0x001fca00078e0202 */
[----:B-1----:R-:W-:Y:S04]  /*0370*/  STG.E desc[UR8][R2.64], R7 ;  /* 0x0000000702007986 */ /* 0x002fe8000c101908 */
[----:B--2---:R-:W-:Y:S01]  /*0380*/  STG.E desc[UR8][R2.64+0x1000], R9 ;  /* 0x0010000902007986 */ /* 0x004fe2000c101908 */
[----:B------:R-:W-:Y:S05]  /*0390*/  EXIT ;  /* 0x000000000000794d */ /* 0x000fea0003800000 */
.L_x_47:
        /* <DEDUP_REMOVED lines=14> */
.L_x_50:


//--------------------- .nv.shared._Z13eScanGPU_downPjS_i --------------------------
	.section	.nv.shared._Z13eScanGPU_downPjS_i,"aw",@nobits
	.sectionflags	@""
	.align	4
.nv.shared._Z13eScanGPU_downPjS_i:
	.zero		9472


//--------------------- .nv.shared.reserved.0     --------------------------
	.section	.nv.shared.reserved.0,"aw",@nobits
	.weak		__nv_reservedSMEM_offset_0_alias
	.size		__nv_reservedSMEM_offset_0_alias, 0, 64
	.other		__nv_reservedSMEM_offset_0_alias,@"STO_CUDA_RESERVED_SHARED STV_DEFAULT"
__nv_reservedSMEM_offset_0_alias:
	.zero		0
	.zero		64


//--------------------- .nv.shared._Z12eScanGPU_midPjS_ --------------------------
	.section	.nv.shared._Z12eScanGPU_midPjS_,"aw",@nobits
	.sectionflags	@""
	.align	4
.nv.shared._Z12eScanGPU_midPjS_:
	.zero		9472


//--------------------- .nv.shared._Z11eScanGPU_upPjPhi --------------------------
	.section	.nv.shared._Z11eScanGPU_upPjPhi,"aw",@nobits
	.sectionflags	@""
	.align	4
.nv.shared._Z11eScanGPU_upPjPhi:
	.zero		9472


//--------------------- .nv.constant0._Z13eScanGPU_downPjS_i --------------------------
	.section	.nv.constant0._Z13eScanGPU_downPjS_i,"a",@progbits
	.sectionflags	@""
	.align	4
.nv.constant0._Z13eScanGPU_downPjS_i:
	.zero		916


//--------------------- .nv.constant0._Z12eScanGPU_midPjS_ --------------------------
	.section	.nv.constant0._Z12eScanGPU_midPjS_,"a",@progbits
	.sectionflags	@""
	.align	4
.nv.constant0._Z12eScanGPU_midPjS_:
	.zero		912


//--------------------- .nv.constant0._Z11eScanGPU_upPjPhi --------------------------
	.section	.nv.constant0._Z11eScanGPU_upPjPhi,"a",@progbits
	.sectionflags	@""
	.align	4
.nv.constant0._Z11eScanGPU_upPjPhi:
	.zero		916


//--------------------- SYMBOLS --------------------------

	.type		.nv.reservedSmem.offset0,@object
	.size		.nv.reservedSmem.offset0,0x4
	.type		.nv.reservedSmem.cap,@object
	.size		.nv.reservedSmem.cap,0x4
